	.target	sm_90a

	.elftype	@"ET_EXEC"


//--------------------- .note.nv.tkinfo           --------------------------
	.section	.note.nv.tkinfo,"",@"SHT_NOTE"
	.sectionflags	@"SHF_NOTE_NV_TKINFO"
	.tkinfo
        /*0018*/ 	.word	0x00000002
        /*0030*/ 	.string	""
        /*0030*/ 	.string	"ptxas"
        /*0030*/ 	.string	"Cuda compilation tools, release 13.0, V13.0.88"
        /*0030*/ 	.string	"Build cuda_13.0.r13.0/compiler.36424714_0"
        /*0030*/ 	.string	"-arch sm_90a -m 64 "



//--------------------- .note.nv.cuinfo           --------------------------
	.section	.note.nv.cuinfo,"",@"SHT_NOTE"
	.sectionflags	@"SHF_NOTE_NV_CUINFO"
        /*0018*/ 	.short	0x0002
        /*001a*/ 	.short	0x005a
        /*001c*/ 	.short	0x0082
	.zero		2


//--------------------- .nv.info                  --------------------------
	.section	.nv.info,"",@"SHT_CUDA_INFO"
	.align	4


	//----- nvinfo : EIATTR_REGCOUNT
	.align		4
        /*0000*/ 	.byte	0x04, 0x2f
        /*0002*/ 	.short	(.L_12 - .L_11)
	.align		4
.L_11:
        /*0004*/ 	.word	index@(_ZN7cutlass13device_kernelINS_4gemm6kernel13GemmUniversalIN4cute5tupleIJiiiiEEENS1_10collective13CollectiveMmaINS1_37MainloopSm90TmaGmmaWarpSpecializedFP8ILi56ENS5_IJNS4_1CILi2EEENSA_ILi1EEESC_EEENS1_32KernelTmaWarpSpecializedPingpongEEENS5_IJNSA_ILi64EEESG_NSA_ILi32EEEEEENS_12float_e5m2_tENS5_IJlSC_lEEESJ_SK_NS4_8TiledMMAINS4_8MMA_AtomIJNS4_4SM904GMMA30MMA_64x64x32_F32E5M2E5M2_SS_TNILNSO_7ScaleInE1ELSQ_1EEEEEENS4_6LayoutINS5_IJSC_SC_SC_EEENS5_IJNSA_ILi0EEESV_SV_EEEEENS5_IJNS4_10UnderscoreESY_SY_EEEEENS4_13SM90_TMA_LOADENS4_14ComposedLayoutINS4_7SwizzleILi1ELi4ELi3EEENS4_18smem_ptr_flag_bitsILi8EEENST_INS5_IJNSA_ILi8EEESH_EEENS5_IJSH_SC_EEEEEEEvNS4_8identityENS4_23SM90_TMA_LOAD_MULTICASTES1B_vS1C_EENS_8epilogue10collective6detail29Sm90TmaWarpSpecializedAdapterINS1G_15DefaultEpilogueISJ_SK_SK_NS1F_6thread17LinearCombinationISJ_Li1EffLNS1K_9ScaleType4KindE0ELNS_15FloatRoundStyleE2ESJ_EENS1_15EpilogueDefaultEEEEEvvEEEEvNT_6ParamsE)
        /*0008*/ 	.word	0x000000a8


	//----- nvinfo : EIATTR_FRAME_SIZE
	.align		4
.L_12:
        /*000c*/ 	.byte	0x04, 0x11
        /*000e*/ 	.short	(.L_14 - .L_13)
	.align		4
.L_13:
        /*0010*/ 	.word	index@(_ZN7cutlass13device_kernelINS_4gemm6kernel13GemmUniversalIN4cute5tupleIJiiiiEEENS1_10collective13CollectiveMmaINS1_37MainloopSm90TmaGmmaWarpSpecializedFP8ILi56ENS5_IJNS4_1CILi2EEENSA_ILi1EEESC_EEENS1_32KernelTmaWarpSpecializedPingpongEEENS5_IJNSA_ILi64EEESG_NSA_ILi32EEEEEENS_12float_e5m2_tENS5_IJlSC_lEEESJ_SK_NS4_8TiledMMAINS4_8MMA_AtomIJNS4_4SM904GMMA30MMA_64x64x32_F32E5M2E5M2_SS_TNILNSO_7ScaleInE1ELSQ_1EEEEEENS4_6LayoutINS5_IJSC_SC_SC_EEENS5_IJNSA_ILi0EEESV_SV_EEEEENS5_IJNS4_10UnderscoreESY_SY_EEEEENS4_13SM90_TMA_LOADENS4_14ComposedLayoutINS4_7SwizzleILi1ELi4ELi3EEENS4_18smem_ptr_flag_bitsILi8EEENST_INS5_IJNSA_ILi8EEESH_EEENS5_IJSH_SC_EEEEEEEvNS4_8identityENS4_23SM90_TMA_LOAD_MULTICASTES1B_vS1C_EENS_8epilogue10collective6detail29Sm90TmaWarpSpecializedAdapterINS1G_15DefaultEpilogueISJ_SK_SK_NS1F_6thread17LinearCombinationISJ_Li1EffLNS1K_9ScaleType4KindE0ELNS_15FloatRoundStyleE2ESJ_EENS1_15EpilogueDefaultEEEEEvvEEEEvNT_6ParamsE)
        /*0014*/ 	.word	0x00000000


	//----- nvinfo : EIATTR_MIN_STACK_SIZE
	.align		4
.L_14:
        /*0018*/ 	.byte	0x04, 0x12
        /*001a*/ 	.short	(.L_16 - .L_15)
	.align		4
.L_15:
        /*001c*/ 	.word	index@(_ZN7cutlass13device_kernelINS_4gemm6kernel13GemmUniversalIN4cute5tupleIJiiiiEEENS1_10collective13CollectiveMmaINS1_37MainloopSm90TmaGmmaWarpSpecializedFP8ILi56ENS5_IJNS4_1CILi2EEENSA_ILi1EEESC_EEENS1_32KernelTmaWarpSpecializedPingpongEEENS5_IJNSA_ILi64EEESG_NSA_ILi32EEEEEENS_12float_e5m2_tENS5_IJlSC_lEEESJ_SK_NS4_8TiledMMAINS4_8MMA_AtomIJNS4_4SM904GMMA30MMA_64x64x32_F32E5M2E5M2_SS_TNILNSO_7ScaleInE1ELSQ_1EEEEEENS4_6LayoutINS5_IJSC_SC_SC_EEENS5_IJNSA_ILi0EEESV_SV_EEEEENS5_IJNS4_10UnderscoreESY_SY_EEEEENS4_13SM90_TMA_LOADENS4_14ComposedLayoutINS4_7SwizzleILi1ELi4ELi3EEENS4_18smem_ptr_flag_bitsILi8EEENST_INS5_IJNSA_ILi8EEESH_EEENS5_IJSH_SC_EEEEEEEvNS4_8identityENS4_23SM90_TMA_LOAD_MULTICASTES1B_vS1C_EENS_8epilogue10collective6detail29Sm90TmaWarpSpecializedAdapterINS1G_15DefaultEpilogueISJ_SK_SK_NS1F_6thread17LinearCombinationISJ_Li1EffLNS1K_9ScaleType4KindE0ELNS_15FloatRoundStyleE2ESJ_EENS1_15EpilogueDefaultEEEEEvvEEEEvNT_6ParamsE)
        /*0020*/ 	.word	0x00000000
.L_16:


//--------------------- .nv.compat                --------------------------
	.section	.nv.compat,"",@"SHT_CUDA_COMPAT_INFO"
	.align	4
        /*0000*/ 	.byte	0x02, 0x09, 0x01, 0x00, 0x02, 0x02, 0x04, 0x00, 0x02, 0x05, 0x05, 0x00, 0x03, 0x07, 0x01, 0x01
        /*0010*/ 	.byte	0x02, 0x03, 0x01, 0x00, 0x02, 0x06, 0x01, 0x00, 0x04, 0x0b, 0x08, 0x00, 0x00, 0x00, 0x00, 0x00
        /*0020*/ 	.byte	0x00, 0x00, 0x00, 0x00


//--------------------- .nv.info._ZN7cutlass13device_kernelINS_4gemm6kernel13GemmUniversalIN4cute5tupleIJiiiiEEENS1_10collective13CollectiveMmaINS1_37MainloopSm90TmaGmmaWarpSpecializedFP8ILi56ENS5_IJNS4_1CILi2EEENSA_ILi1EEESC_EEENS1_32KernelTmaWarpSpecializedPingpongEEENS5_IJNSA_ILi64EEESG_NSA_ILi32EEEEEENS_12float_e5m2_tENS5_IJlSC_lEEESJ_SK_NS4_8TiledMMAINS4_8MMA_AtomIJNS4_4SM904GMMA30MMA_64x64x32_F32E5M2E5M2_SS_TNILNSO_7ScaleInE1ELSQ_1EEEEEENS4_6LayoutINS5_IJSC_SC_SC_EEENS5_IJNSA_ILi0EEESV_SV_EEEEENS5_IJNS4_10UnderscoreESY_SY_EEEEENS4_13SM90_TMA_LOADENS4_14ComposedLayoutINS4_7SwizzleILi1ELi4ELi3EEENS4_18smem_ptr_flag_bitsILi8EEENST_INS5_IJNSA_ILi8EEESH_EEENS5_IJSH_SC_EEEEEEEvNS4_8identityENS4_23SM90_TMA_LOAD_MULTICASTES1B_vS1C_EENS_8epilogue10collective6detail29Sm90TmaWarpSpecializedAdapterINS1G_15DefaultEpilogueISJ_SK_SK_NS1F_6thread17LinearCombinationISJ_Li1EffLNS1K_9ScaleType4KindE0ELNS_15FloatRoundStyleE2ESJ_EENS1_15EpilogueDefaultEEEEEvvEEEEvNT_6ParamsE --------------------------
	.section	.nv.info._ZN7cutlass13device_kernelINS_4gemm6kernel13GemmUniversalIN4cute5tupleIJiiiiEEENS1_10collective13CollectiveMmaINS1_37MainloopSm90TmaGmmaWarpSpecializedFP8ILi56ENS5_IJNS4_1CILi2EEENSA_ILi1EEESC_EEENS1_32KernelTmaWarpSpecializedPingpongEEENS5_IJNSA_ILi64EEESG_NSA_ILi32EEEEEENS_12float_e5m2_tENS5_IJlSC_lEEESJ_SK_NS4_8TiledMMAINS4_8MMA_AtomIJNS4_4SM904GMMA30MMA_64x64x32_F32E5M2E5M2_SS_TNILNSO_7ScaleInE1ELSQ_1EEEEEENS4_6LayoutINS5_IJSC_SC_SC_EEENS5_IJNSA_ILi0EEESV_SV_EEEEENS5_IJNS4_10UnderscoreESY_SY_EEEEENS4_13SM90_TMA_LOADENS4_14ComposedLayoutINS4_7SwizzleILi1ELi4ELi3EEENS4_18smem_ptr_flag_bitsILi8EEENST_INS5_IJNSA_ILi8EEESH_EEENS5_IJSH_SC_EEEEEEEvNS4_8identityENS4_23SM90_TMA_LOAD_MULTICASTES1B_vS1C_EENS_8epilogue10collective6detail29Sm90TmaWarpSpecializedAdapterINS1G_15DefaultEpilogueISJ_SK_SK_NS1F_6thread17LinearCombinationISJ_Li1EffLNS1K_9ScaleType4KindE0ELNS_15FloatRoundStyleE2ESJ_EENS1_15EpilogueDefaultEEEEEvvEEEEvNT_6ParamsE,"",@"SHT_CUDA_INFO"
	.sectionflags	@""
	.align	4


	//----- nvinfo : EIATTR_CUDA_API_VERSION
	.align		4
        /*0000*/ 	.byte	0x04, 0x37
        /*0002*/ 	.short	(.L_18 - .L_17)
.L_17:
        /*0004*/ 	.word	0x00000082


	//----- nvinfo : EIATTR_KPARAM_INFO
	.align		4
.L_18:
        /*0008*/ 	.byte	0x04, 0x17
        /*000a*/ 	.short	(.L_20 - .L_19)
.L_19:
        /*000c*/ 	.word	0x00000000
        /*0010*/ 	.short	0x0000
        /*0012*/ 	.short	0x0070
        /*0014*/ 	.byte	0x00, 0xf0, 0x01, 0x10


	//----- nvinfo : EIATTR_SPARSE_MMA_MASK
	.align		4
.L_20:
        /*0018*/ 	.byte	0x03, 0x50
        /*001a*/ 	.short	0x0000


	//----- nvinfo : EIATTR_MAXREG_COUNT
	.align		4
        /*001c*/ 	.byte	0x03, 0x1b
        /*001e*/ 	.short	0x00a8


	//----- nvinfo : EIATTR_NUM_BARRIERS
	.align		4
        /*0020*/ 	.byte	0x02, 0x4c
        /*0022*/ 	.byte	0x01
	.zero		1


	//----- nvinfo : EIATTR_MERCURY_ISA_VERSION
	.align		4
        /*0024*/ 	.byte	0x03, 0x5f
        /*0026*/ 	.short	0x0101


	//----- nvinfo : EIATTR_INT_WARP_WIDE_INSTR_OFFSETS
	.align		4
        /*0028*/ 	.byte	0x04, 0x31
        /*002a*/ 	.short	(.L_22 - .L_21)


	//   ....[0]....
.L_21:
        /*002c*/ 	.word	0x00000b60


	//   ....[1]....
        /*0030*/ 	.word	0x00000ba0


	//   ....[2]....
        /*0034*/ 	.word	0x00000be0


	//   ....[3]....
        /*0038*/ 	.word	0x00000c80


	//   ....[4]....
        /*003c*/ 	.word	0x00000ca0


	//   ....[5]....
        /*0040*/ 	.word	0x00000d00


	//   ....[6]....
        /*0044*/ 	.word	0x00000df0


	//   ....[7]....
        /*0048*/ 	.word	0x00000e40


	//   ....[8]....
        /*004c*/ 	.word	0x00002d80


	//----- nvinfo : EIATTR_COOP_GROUP_MASK_REGIDS
	.align		4
.L_22:
        /*0050*/ 	.byte	0x04, 0x29
        /*0052*/ 	.short	(.L_24 - .L_23)


	//   ....[0]....
.L_23:
        /*0054*/ 	.word	0xffffffff


	//   ....[1]....
        /*0058*/ 	.word	0xffffffff


	//   ....[2]....
        /*005c*/ 	.word	0xffffffff


	//   ....[3]....
        /*0060*/ 	.word	0xffffffff


	//   ....[4]....
        /*0064*/ 	.word	0xffffffff


	//   ....[5]....
        /*0068*/ 	.word	0xffffffff


	//   ....[6]....
        /*006c*/ 	.word	0xffffffff


	//----- nvinfo : EIATTR_COOP_GROUP_INSTR_OFFSETS
	.align		4
.L_24:
        /*0070*/ 	.byte	0x04, 0x28
        /*0072*/ 	.short	(.L_26 - .L_25)


	//   ....[0]....
.L_25:
        /*0074*/ 	.word	0x00000060


	//   ....[1]....
        /*0078*/ 	.word	0x00000070


	//   ....[2]....
        /*007c*/ 	.word	0x00000130


	//   ....[3]....
        /*0080*/ 	.word	0x00000970


	//   ....[4]....
        /*0084*/ 	.word	0x000009b0


	//   ....[5]....
        /*0088*/ 	.word	0x00000a30


	//   ....[6]....
        /*008c*/ 	.word	0x00001000


	//----- nvinfo : EIATTR_REG_RECONFIG
	.align		4
.L_26:
        /*0090*/ 	.byte	0x01, 0x54
	.zero		2


	//----- nvinfo : EIATTR_MBARRIER_INSTR_OFFSETS
	.align		4
        /*0094*/ 	.byte	0x04, 0x39
        /*0096*/ 	.short	(.L_28 - .L_27)


	//   ....[0]....
.L_27:
        /*0098*/ 	.word	0x00000250
        /*009c*/ 	.word	0x000000ff
        /*00a0*/ 	.word	0x00000000
        /*00a4*/ 	.short	0x0100
        /*00a6*/ 	.byte	0x08
	.zero		1


	//   ....[1]....
        /*00a8*/ 	.word	0x00000260
        /*00ac*/ 	.word	0x000000ff
        /*00b0*/ 	.word	0x000001c0
        /*00b4*/ 	.short	0x0100
        /*00b6*/ 	.byte	0x08
	.zero		1


	//   ....[2]....
        /*00b8*/ 	.word	0x00000270
        /*00bc*/ 	.word	0x000000ff
        /*00c0*/ 	.word	0x00000008
        /*00c4*/ 	.short	0x0100
        /*00c6*/ 	.byte	0x08
	.zero		1


	//   ....[3]....
        /*00c8*/ 	.word	0x00000280
        /*00cc*/ 	.word	0x000000ff
        /*00d0*/ 	.word	0x000001c8
        /*00d4*/ 	.short	0x0100
        /*00d6*/ 	.byte	0x08
	.zero		1


	//   ....[4]....
        /*00d8*/ 	.word	0x00000290
        /*00dc*/ 	.word	0x000000ff
        /*00e0*/ 	.word	0x00000010
        /*00e4*/ 	.short	0x0100
        /*00e6*/ 	.byte	0x08
	.zero		1


	//   ....[5]....
        /*00e8*/ 	.word	0x000002a0
        /*00ec*/ 	.word	0x000000ff
        /*00f0*/ 	.word	0x000001d0
        /*00f4*/ 	.short	0x0100
        /*00f6*/ 	.byte	0x08
	.zero		1


	//   ....[6]....
        /*00f8*/ 	.word	0x000002b0
        /*00fc*/ 	.word	0x000000ff
        /*0100*/ 	.word	0x00000018
        /*0104*/ 	.short	0x0100
        /*0106*/ 	.byte	0x08
	.zero		1


	//   ....[7]....
        /*0108*/ 	.word	0x000002c0
        /*010c*/ 	.word	0x000000ff
        /*0110*/ 	.word	0x000001d8
        /*0114*/ 	.short	0x0100
        /*0116*/ 	.byte	0x08
	.zero		1


	//   ....[8]....
        /*0118*/ 	.word	0x000002d0
        /*011c*/ 	.word	0x000000ff
        /*0120*/ 	.word	0x00000020
        /*0124*/ 	.short	0x0100
        /*0126*/ 	.byte	0x08
	.zero		1


	//   ....[9]....
        /*0128*/ 	.word	0x000002e0
        /*012c*/ 	.word	0x000000ff
        /*0130*/ 	.word	0x000001e0
        /*0134*/ 	.short	0x0100
        /*0136*/ 	.byte	0x08
	.zero		1


	//   ....[10]....
        /*0138*/ 	.word	0x000002f0
        /*013c*/ 	.word	0x000000ff
        /*0140*/ 	.word	0x00000028
        /*0144*/ 	.short	0x0100
        /*0146*/ 	.byte	0x08
	.zero		1


	//   ....[11]....
        /*0148*/ 	.word	0x00000300
        /*014c*/ 	.word	0x000000ff
        /*0150*/ 	.word	0x000001e8
        /*0154*/ 	.short	0x0100
        /*0156*/ 	.byte	0x08
	.zero		1


	//   ....[12]....
        /*0158*/ 	.word	0x00000310
        /*015c*/ 	.word	0x000000ff
        /*0160*/ 	.word	0x00000030
        /*0164*/ 	.short	0x0100
        /*0166*/ 	.byte	0x08
	.zero		1


	//   ....[13]....
        /*0168*/ 	.word	0x00000320
        /*016c*/ 	.word	0x000000ff
        /*0170*/ 	.word	0x000001f0
        /*0174*/ 	.short	0x0100
        /*0176*/ 	.byte	0x08
	.zero		1


	//   ....[14]....
        /*0178*/ 	.word	0x00000330
        /*017c*/ 	.word	0x000000ff
        /*0180*/ 	.word	0x00000038
        /*0184*/ 	.short	0x0100
        /*0186*/ 	.byte	0x08
	.zero		1


	//   ....[15]....
        /*0188*/ 	.word	0x00000340
        /*018c*/ 	.word	0x000000ff
        /*0190*/ 	.word	0x000001f8
        /*0194*/ 	.short	0x0100
        /*0196*/ 	.byte	0x08
	.zero		1


	//   ....[16]....
        /*0198*/ 	.word	0x00000350
        /*019c*/ 	.word	0x000000ff
        /*01a0*/ 	.word	0x00000040
        /*01a4*/ 	.short	0x0100
        /*01a6*/ 	.byte	0x08
	.zero		1


	//   ....[17]....
        /*01a8*/ 	.word	0x00000360
        /*01ac*/ 	.word	0x000000ff
        /*01b0*/ 	.word	0x00000200
        /*01b4*/ 	.short	0x0100
        /*01b6*/ 	.byte	0x08
	.zero		1


	//   ....[18]....
        /*01b8*/ 	.word	0x00000370
        /*01bc*/ 	.word	0x000000ff
        /*01c0*/ 	.word	0x00000048
        /*01c4*/ 	.short	0x0100
        /*01c6*/ 	.byte	0x08
	.zero		1


	//   ....[19]....
        /*01c8*/ 	.word	0x00000380
        /*01cc*/ 	.word	0x000000ff
        /*01d0*/ 	.word	0x00000208
        /*01d4*/ 	.short	0x0100
        /*01d6*/ 	.byte	0x08
	.zero		1


	//   ....[20]....
        /*01d8*/ 	.word	0x00000390
        /*01dc*/ 	.word	0x000000ff
        /*01e0*/ 	.word	0x00000050
        /*01e4*/ 	.short	0x0100
        /*01e6*/ 	.byte	0x08
	.zero		1


	//   ....[21]....
        /*01e8*/ 	.word	0x000003a0
        /*01ec*/ 	.word	0x000000ff
        /*01f0*/ 	.word	0x00000210
        /*01f4*/ 	.short	0x0100
        /*01f6*/ 	.byte	0x08
	.zero		1


	//   ....[22]....
        /*01f8*/ 	.word	0x000003b0
        /*01fc*/ 	.word	0x000000ff
        /*0200*/ 	.word	0x00000058
        /*0204*/ 	.short	0x0100
        /*0206*/ 	.byte	0x08
	.zero		1


	//   ....[23]....
        /*0208*/ 	.word	0x000003c0
        /*020c*/ 	.word	0x000000ff
        /*0210*/ 	.word	0x00000218
        /*0214*/ 	.short	0x0100
        /*0216*/ 	.byte	0x08
	.zero		1


	//   ....[24]....
        /*0218*/ 	.word	0x000003d0
        /*021c*/ 	.word	0x000000ff
        /*0220*/ 	.word	0x00000060
        /*0224*/ 	.short	0x0100
        /*0226*/ 	.byte	0x08
	.zero		1


	//   ....[25]....
        /*0228*/ 	.word	0x000003e0
        /*022c*/ 	.word	0x000000ff
        /*0230*/ 	.word	0x00000220
        /*0234*/ 	.short	0x0100
        /*0236*/ 	.byte	0x08
	.zero		1


	//   ....[26]....
        /*0238*/ 	.word	0x000003f0
        /*023c*/ 	.word	0x000000ff
        /*0240*/ 	.word	0x00000068
        /*0244*/ 	.short	0x0100
        /*0246*/ 	.byte	0x08
	.zero		1


	//   ....[27]....
        /*0248*/ 	.word	0x00000400
        /*024c*/ 	.word	0x000000ff
        /*0250*/ 	.word	0x00000228
        /*0254*/ 	.short	0x0100
        /*0256*/ 	.byte	0x08
	.zero		1


	//   ....[28]....
        /*0258*/ 	.word	0x00000410
        /*025c*/ 	.word	0x000000ff
        /*0260*/ 	.word	0x00000070
        /*0264*/ 	.short	0x0100
        /*0266*/ 	.byte	0x08
	.zero		1


	//   ....[29]....
        /*0268*/ 	.word	0x00000420
        /*026c*/ 	.word	0x000000ff
        /*0270*/ 	.word	0x00000230
        /*0274*/ 	.short	0x0100
        /*0276*/ 	.byte	0x08
	.zero		1


	//   ....[30]....
        /*0278*/ 	.word	0x00000430
        /*027c*/ 	.word	0x000000ff
        /*0280*/ 	.word	0x00000078
        /*0284*/ 	.short	0x0100
        /*0286*/ 	.byte	0x08
	.zero		1


	//   ....[31]....
        /*0288*/ 	.word	0x00000440
        /*028c*/ 	.word	0x000000ff
        /*0290*/ 	.word	0x00000238
        /*0294*/ 	.short	0x0100
        /*0296*/ 	.byte	0x08
	.zero		1


	//   ....[32]....
        /*0298*/ 	.word	0x00000450
        /*029c*/ 	.word	0x000000ff
        /*02a0*/ 	.word	0x00000080
        /*02a4*/ 	.short	0x0100
        /*02a6*/ 	.byte	0x08
	.zero		1


	//   ....[33]....
        /*02a8*/ 	.word	0x00000460
        /*02ac*/ 	.word	0x000000ff
        /*02b0*/ 	.word	0x00000240
        /*02b4*/ 	.short	0x0100
        /*02b6*/ 	.byte	0x08
	.zero		1


	//   ....[34]....
        /*02b8*/ 	.word	0x00000470
        /*02bc*/ 	.word	0x000000ff
        /*02c0*/ 	.word	0x00000088
        /*02c4*/ 	.short	0x0100
        /*02c6*/ 	.byte	0x08
	.zero		1


	//   ....[35]....
        /*02c8*/ 	.word	0x00000480
        /*02cc*/ 	.word	0x000000ff
        /*02d0*/ 	.word	0x00000248
        /*02d4*/ 	.short	0x0100
        /*02d6*/ 	.byte	0x08
	.zero		1


	//   ....[36]....
        /*02d8*/ 	.word	0x00000490
        /*02dc*/ 	.word	0x000000ff
        /*02e0*/ 	.word	0x00000090
        /*02e4*/ 	.short	0x0100
        /*02e6*/ 	.byte	0x08
	.zero		1


	//   ....[37]....
        /*02e8*/ 	.word	0x000004a0
        /*02ec*/ 	.word	0x000000ff
        /*02f0*/ 	.word	0x00000250
        /*02f4*/ 	.short	0x0100
        /*02f6*/ 	.byte	0x08
	.zero		1


	//   ....[38]....
        /*02f8*/ 	.word	0x000004b0
        /*02fc*/ 	.word	0x000000ff
        /*0300*/ 	.word	0x00000098
        /*0304*/ 	.short	0x0100
        /*0306*/ 	.byte	0x08
	.zero		1


	//   ....[39]....
        /*0308*/ 	.word	0x000004c0
        /*030c*/ 	.word	0x000000ff
        /*0310*/ 	.word	0x00000258
        /*0314*/ 	.short	0x0100
        /*0316*/ 	.byte	0x08
	.zero		1


	//   ....[40]....
        /*0318*/ 	.word	0x000004d0
        /*031c*/ 	.word	0x000000ff
        /*0320*/ 	.word	0x000000a0
        /*0324*/ 	.short	0x0100
        /*0326*/ 	.byte	0x08
	.zero		1


	//   ....[41]....
        /*0328*/ 	.word	0x000004e0
        /*032c*/ 	.word	0x000000ff
        /*0330*/ 	.word	0x00000260
        /*0334*/ 	.short	0x0100
        /*0336*/ 	.byte	0x08
	.zero		1


	//   ....[42]....
        /*0338*/ 	.word	0x000004f0
        /*033c*/ 	.word	0x000000ff
        /*0340*/ 	.word	0x000000a8
        /*0344*/ 	.short	0x0100
        /*0346*/ 	.byte	0x08
	.zero		1


	//   ....[43]....
        /*0348*/ 	.word	0x00000500
        /*034c*/ 	.word	0x000000ff
        /*0350*/ 	.word	0x00000268
        /*0354*/ 	.short	0x0100
        /*0356*/ 	.byte	0x08
	.zero		1


	//   ....[44]....
        /*0358*/ 	.word	0x00000510
        /*035c*/ 	.word	0x000000ff
        /*0360*/ 	.word	0x000000b0
        /*0364*/ 	.short	0x0100
        /*0366*/ 	.byte	0x08
	.zero		1


	//   ....[45]....
        /*0368*/ 	.word	0x00000520
        /*036c*/ 	.word	0x000000ff
        /*0370*/ 	.word	0x00000270
        /*0374*/ 	.short	0x0100
        /*0376*/ 	.byte	0x08
	.zero		1


	//   ....[46]....
        /*0378*/ 	.word	0x00000530
        /*037c*/ 	.word	0x000000ff
        /*0380*/ 	.word	0x000000b8
        /*0384*/ 	.short	0x0100
        /*0386*/ 	.byte	0x08
	.zero		1


	//   ....[47]....
        /*0388*/ 	.word	0x00000540
        /*038c*/ 	.word	0x000000ff
        /*0390*/ 	.word	0x00000278
        /*0394*/ 	.short	0x0100
        /*0396*/ 	.byte	0x08
	.zero		1


	//   ....[48]....
        /*0398*/ 	.word	0x00000550
        /*039c*/ 	.word	0x000000ff
        /*03a0*/ 	.word	0x000000c0
        /*03a4*/ 	.short	0x0100
        /*03a6*/ 	.byte	0x08
	.zero		1


	//   ....[49]....
        /*03a8*/ 	.word	0x00000560
        /*03ac*/ 	.word	0x000000ff
        /*03b0*/ 	.word	0x00000280
        /*03b4*/ 	.short	0x0100
        /*03b6*/ 	.byte	0x08
	.zero		1


	//   ....[50]....
        /*03b8*/ 	.word	0x00000570
        /*03bc*/ 	.word	0x000000ff
        /*03c0*/ 	.word	0x000000c8
        /*03c4*/ 	.short	0x0100
        /*03c6*/ 	.byte	0x08
	.zero		1


	//   ....[51]....
        /*03c8*/ 	.word	0x00000580
        /*03cc*/ 	.word	0x000000ff
        /*03d0*/ 	.word	0x00000288
        /*03d4*/ 	.short	0x0100
        /*03d6*/ 	.byte	0x08
	.zero		1


	//   ....[52]....
        /*03d8*/ 	.word	0x00000590
        /*03dc*/ 	.word	0x000000ff
        /*03e0*/ 	.word	0x000000d0
        /*03e4*/ 	.short	0x0100
        /*03e6*/ 	.byte	0x08
	.zero		1


	//   ....[53]....
        /*03e8*/ 	.word	0x000005a0
        /*03ec*/ 	.word	0x000000ff
        /*03f0*/ 	.word	0x00000290
        /*03f4*/ 	.short	0x0100
        /*03f6*/ 	.byte	0x08
	.zero		1


	//   ....[54]....
        /*03f8*/ 	.word	0x000005b0
        /*03fc*/ 	.word	0x000000ff
        /*0400*/ 	.word	0x000000d8
        /*0404*/ 	.short	0x0100
        /*0406*/ 	.byte	0x08
	.zero		1


	//   ....[55]....
        /*0408*/ 	.word	0x000005c0
        /*040c*/ 	.word	0x000000ff
        /*0410*/ 	.word	0x00000298
        /*0414*/ 	.short	0x0100
        /*0416*/ 	.byte	0x08
	.zero		1


	//   ....[56]....
        /*0418*/ 	.word	0x000005d0
        /*041c*/ 	.word	0x000000ff
        /*0420*/ 	.word	0x000000e0
        /*0424*/ 	.short	0x0100
        /*0426*/ 	.byte	0x08
	.zero		1


	//   ....[57]....
        /*0428*/ 	.word	0x000005e0
        /*042c*/ 	.word	0x000000ff
        /*0430*/ 	.word	0x000002a0
        /*0434*/ 	.short	0x0100
        /*0436*/ 	.byte	0x08
	.zero		1


	//   ....[58]....
        /*0438*/ 	.word	0x000005f0
        /*043c*/ 	.word	0x000000ff
        /*0440*/ 	.word	0x000000e8
        /*0444*/ 	.short	0x0100
        /*0446*/ 	.byte	0x08
	.zero		1


	//   ....[59]....
        /*0448*/ 	.word	0x00000600
        /*044c*/ 	.word	0x000000ff
        /*0450*/ 	.word	0x000002a8
        /*0454*/ 	.short	0x0100
        /*0456*/ 	.byte	0x08
	.zero		1


	//   ....[60]....
        /*0458*/ 	.word	0x00000610
        /*045c*/ 	.word	0x000000ff
        /*0460*/ 	.word	0x000000f0
        /*0464*/ 	.short	0x0100
        /*0466*/ 	.byte	0x08
	.zero		1


	//   ....[61]....
        /*0468*/ 	.word	0x00000620
        /*046c*/ 	.word	0x000000ff
        /*0470*/ 	.word	0x000002b0
        /*0474*/ 	.short	0x0100
        /*0476*/ 	.byte	0x08
	.zero		1


	//   ....[62]....
        /*0478*/ 	.word	0x00000630
        /*047c*/ 	.word	0x000000ff
        /*0480*/ 	.word	0x000000f8
        /*0484*/ 	.short	0x0100
        /*0486*/ 	.byte	0x08
	.zero		1


	//   ....[63]....
        /*0488*/ 	.word	0x00000640
        /*048c*/ 	.word	0x000000ff
        /*0490*/ 	.word	0x000002b8
        /*0494*/ 	.short	0x0100
        /*0496*/ 	.byte	0x08
	.zero		1


	//   ....[64]....
        /*0498*/ 	.word	0x00000650
        /*049c*/ 	.word	0x000000ff
        /*04a0*/ 	.word	0x00000100
        /*04a4*/ 	.short	0x0100
        /*04a6*/ 	.byte	0x08
	.zero		1


	//   ....[65]....
        /*04a8*/ 	.word	0x00000660
        /*04ac*/ 	.word	0x000000ff
        /*04b0*/ 	.word	0x000002c0
        /*04b4*/ 	.short	0x0100
        /*04b6*/ 	.byte	0x08
	.zero		1


	//   ....[66]....
        /*04b8*/ 	.word	0x00000670
        /*04bc*/ 	.word	0x000000ff
        /*04c0*/ 	.word	0x00000108
        /*04c4*/ 	.short	0x0100
        /*04c6*/ 	.byte	0x08
	.zero		1


	//   ....[67]....
        /*04c8*/ 	.word	0x00000680
        /*04cc*/ 	.word	0x000000ff
        /*04d0*/ 	.word	0x000002c8
        /*04d4*/ 	.short	0x0100
        /*04d6*/ 	.byte	0x08
	.zero		1


	//   ....[68]....
        /*04d8*/ 	.word	0x00000690
        /*04dc*/ 	.word	0x000000ff
        /*04e0*/ 	.word	0x00000110
        /*04e4*/ 	.short	0x0100
        /*04e6*/ 	.byte	0x08
	.zero		1


	//   ....[69]....
        /*04e8*/ 	.word	0x000006a0
        /*04ec*/ 	.word	0x000000ff
        /*04f0*/ 	.word	0x000002d0
        /*04f4*/ 	.short	0x0100
        /*04f6*/ 	.byte	0x08
	.zero		1


	//   ....[70]....
        /*04f8*/ 	.word	0x000006b0
        /*04fc*/ 	.word	0x000000ff
        /*0500*/ 	.word	0x00000118
        /*0504*/ 	.short	0x0100
        /*0506*/ 	.byte	0x08
	.zero		1


	//   ....[71]....
        /*0508*/ 	.word	0x000006c0
        /*050c*/ 	.word	0x000000ff
        /*0510*/ 	.word	0x000002d8
        /*0514*/ 	.short	0x0100
        /*0516*/ 	.byte	0x08
	.zero		1


	//   ....[72]....
        /*0518*/ 	.word	0x000006d0
        /*051c*/ 	.word	0x000000ff
        /*0520*/ 	.word	0x00000120
        /*0524*/ 	.short	0x0100
        /*0526*/ 	.byte	0x08
	.zero		1


	//   ....[73]....
        /*0528*/ 	.word	0x000006e0
        /*052c*/ 	.word	0x000000ff
        /*0530*/ 	.word	0x000002e0
        /*0534*/ 	.short	0x0100
        /*0536*/ 	.byte	0x08
	.zero		1


	//   ....[74]....
        /*0538*/ 	.word	0x000006f0
        /*053c*/ 	.word	0x000000ff
        /*0540*/ 	.word	0x00000128
        /*0544*/ 	.short	0x0100
        /*0546*/ 	.byte	0x08
	.zero		1


	//   ....[75]....
        /*0548*/ 	.word	0x00000700
        /*054c*/ 	.word	0x000000ff
        /*0550*/ 	.word	0x000002e8
        /*0554*/ 	.short	0x0100
        /*0556*/ 	.byte	0x08
	.zero		1


	//   ....[76]....
        /*0558*/ 	.word	0x00000710
        /*055c*/ 	.word	0x000000ff
        /*0560*/ 	.word	0x00000130
        /*0564*/ 	.short	0x0100
        /*0566*/ 	.byte	0x08
	.zero		1


	//   ....[77]....
        /*0568*/ 	.word	0x00000720
        /*056c*/ 	.word	0x000000ff
        /*0570*/ 	.word	0x000002f0
        /*0574*/ 	.short	0x0100
        /*0576*/ 	.byte	0x08
	.zero		1


	//   ....[78]....
        /*0578*/ 	.word	0x00000730
        /*057c*/ 	.word	0x000000ff
        /*0580*/ 	.word	0x00000138
        /*0584*/ 	.short	0x0100
        /*0586*/ 	.byte	0x08
	.zero		1


	//   ....[79]....
        /*0588*/ 	.word	0x00000740
        /*058c*/ 	.word	0x000000ff
        /*0590*/ 	.word	0x000002f8
        /*0594*/ 	.short	0x0100
        /*0596*/ 	.byte	0x08
	.zero		1


	//   ....[80]....
        /*0598*/ 	.word	0x00000750
        /*059c*/ 	.word	0x000000ff
        /*05a0*/ 	.word	0x00000140
        /*05a4*/ 	.short	0x0100
        /*05a6*/ 	.byte	0x08
	.zero		1


	//   ....[81]....
        /*05a8*/ 	.word	0x00000760
        /*05ac*/ 	.word	0x000000ff
        /*05b0*/ 	.word	0x00000300
        /*05b4*/ 	.short	0x0100
        /*05b6*/ 	.byte	0x08
	.zero		1


	//   ....[82]....
        /*05b8*/ 	.word	0x00000770
        /*05bc*/ 	.word	0x000000ff
        /*05c0*/ 	.word	0x00000148
        /*05c4*/ 	.short	0x0100
        /*05c6*/ 	.byte	0x08
	.zero		1


	//   ....[83]....
        /*05c8*/ 	.word	0x00000780
        /*05cc*/ 	.word	0x000000ff
        /*05d0*/ 	.word	0x00000308
        /*05d4*/ 	.short	0x0100
        /*05d6*/ 	.byte	0x08
	.zero		1


	//   ....[84]....
        /*05d8*/ 	.word	0x00000790
        /*05dc*/ 	.word	0x000000ff
        /*05e0*/ 	.word	0x00000150
        /*05e4*/ 	.short	0x0100
        /*05e6*/ 	.byte	0x08
	.zero		1


	//   ....[85]....
        /*05e8*/ 	.word	0x000007a0
        /*05ec*/ 	.word	0x000000ff
        /*05f0*/ 	.word	0x00000310
        /*05f4*/ 	.short	0x0100
        /*05f6*/ 	.byte	0x08
	.zero		1


	//   ....[86]....
        /*05f8*/ 	.word	0x000007b0
        /*05fc*/ 	.word	0x000000ff
        /*0600*/ 	.word	0x00000158
        /*0604*/ 	.short	0x0100
        /*0606*/ 	.byte	0x08
	.zero		1


	//   ....[87]....
        /*0608*/ 	.word	0x000007c0
        /*060c*/ 	.word	0x000000ff
        /*0610*/ 	.word	0x00000318
        /*0614*/ 	.short	0x0100
        /*0616*/ 	.byte	0x08
	.zero		1


	//   ....[88]....
        /*0618*/ 	.word	0x000007d0
        /*061c*/ 	.word	0x000000ff
        /*0620*/ 	.word	0x00000160
        /*0624*/ 	.short	0x0100
        /*0626*/ 	.byte	0x08
	.zero		1


	//   ....[89]....
        /*0628*/ 	.word	0x000007e0
        /*062c*/ 	.word	0x000000ff
        /*0630*/ 	.word	0x00000320
        /*0634*/ 	.short	0x0100
        /*0636*/ 	.byte	0x08
	.zero		1


	//   ....[90]....
        /*0638*/ 	.word	0x000007f0
        /*063c*/ 	.word	0x000000ff
        /*0640*/ 	.word	0x00000168
        /*0644*/ 	.short	0x0100
        /*0646*/ 	.byte	0x08
	.zero		1


	//   ....[91]....
        /*0648*/ 	.word	0x00000800
        /*064c*/ 	.word	0x000000ff
        /*0650*/ 	.word	0x00000328
        /*0654*/ 	.short	0x0100
        /*0656*/ 	.byte	0x08
	.zero		1


	//   ....[92]....
        /*0658*/ 	.word	0x00000810
        /*065c*/ 	.word	0x000000ff
        /*0660*/ 	.word	0x00000170
        /*0664*/ 	.short	0x0100
        /*0666*/ 	.byte	0x08
	.zero		1


	//   ....[93]....
        /*0668*/ 	.word	0x00000820
        /*066c*/ 	.word	0x000000ff
        /*0670*/ 	.word	0x00000330
        /*0674*/ 	.short	0x0100
        /*0676*/ 	.byte	0x08
	.zero		1


	//   ....[94]....
        /*0678*/ 	.word	0x00000830
        /*067c*/ 	.word	0x000000ff
        /*0680*/ 	.word	0x00000178
        /*0684*/ 	.short	0x0100
        /*0686*/ 	.byte	0x08
	.zero		1


	//   ....[95]....
        /*0688*/ 	.word	0x00000840
        /*068c*/ 	.word	0x000000ff
        /*0690*/ 	.word	0x00000338
        /*0694*/ 	.short	0x0100
        /*0696*/ 	.byte	0x08
	.zero		1


	//   ....[96]....
        /*0698*/ 	.word	0x00000850
        /*069c*/ 	.word	0x000000ff
        /*06a0*/ 	.word	0x00000180
        /*06a4*/ 	.short	0x0100
        /*06a6*/ 	.byte	0x08
	.zero		1


	//   ....[97]....
        /*06a8*/ 	.word	0x00000860
        /*06ac*/ 	.word	0x000000ff
        /*06b0*/ 	.word	0x00000340
        /*06b4*/ 	.short	0x0100
        /*06b6*/ 	.byte	0x08
	.zero		1


	//   ....[98]....
        /*06b8*/ 	.word	0x00000870
        /*06bc*/ 	.word	0x000000ff
        /*06c0*/ 	.word	0x00000188
        /*06c4*/ 	.short	0x0100
        /*06c6*/ 	.byte	0x08
	.zero		1


	//   ....[99]....
        /*06c8*/ 	.word	0x00000880
        /*06cc*/ 	.word	0x000000ff
        /*06d0*/ 	.word	0x00000348
        /*06d4*/ 	.short	0x0100
        /*06d6*/ 	.byte	0x08
	.zero		1


	//   ....[100]....
        /*06d8*/ 	.word	0x00000890
        /*06dc*/ 	.word	0x000000ff
        /*06e0*/ 	.word	0x00000190
        /*06e4*/ 	.short	0x0100
        /*06e6*/ 	.byte	0x08
	.zero		1


	//   ....[101]....
        /*06e8*/ 	.word	0x000008a0
        /*06ec*/ 	.word	0x000000ff
        /*06f0*/ 	.word	0x00000350
        /*06f4*/ 	.short	0x0100
        /*06f6*/ 	.byte	0x08
	.zero		1


	//   ....[102]....
        /*06f8*/ 	.word	0x000008b0
        /*06fc*/ 	.word	0x000000ff
        /*0700*/ 	.word	0x00000198
        /*0704*/ 	.short	0x0100
        /*0706*/ 	.byte	0x08
	.zero		1


	//   ....[103]....
        /*0708*/ 	.word	0x000008c0
        /*070c*/ 	.word	0x000000ff
        /*0710*/ 	.word	0x00000358
        /*0714*/ 	.short	0x0100
        /*0716*/ 	.byte	0x08
	.zero		1


	//   ....[104]....
        /*0718*/ 	.word	0x000008d0
        /*071c*/ 	.word	0x000000ff
        /*0720*/ 	.word	0x000001a0
        /*0724*/ 	.short	0x0100
        /*0726*/ 	.byte	0x08
	.zero		1


	//   ....[105]....
        /*0728*/ 	.word	0x000008e0
        /*072c*/ 	.word	0x000000ff
        /*0730*/ 	.word	0x00000360
        /*0734*/ 	.short	0x0100
        /*0736*/ 	.byte	0x08
	.zero		1


	//   ....[106]....
        /*0738*/ 	.word	0x000008f0
        /*073c*/ 	.word	0x000000ff
        /*0740*/ 	.word	0x000001a8
        /*0744*/ 	.short	0x0100
        /*0746*/ 	.byte	0x08
	.zero		1


	//   ....[107]....
        /*0748*/ 	.word	0x00000900
        /*074c*/ 	.word	0x000000ff
        /*0750*/ 	.word	0x00000368
        /*0754*/ 	.short	0x0100
        /*0756*/ 	.byte	0x08
	.zero		1


	//   ....[108]....
        /*0758*/ 	.word	0x00000910
        /*075c*/ 	.word	0x000000ff
        /*0760*/ 	.word	0x000001b0
        /*0764*/ 	.short	0x0100
        /*0766*/ 	.byte	0x08
	.zero		1


	//   ....[109]....
        /*0768*/ 	.word	0x00000920
        /*076c*/ 	.word	0x000000ff
        /*0770*/ 	.word	0x00000370
        /*0774*/ 	.short	0x0100
        /*0776*/ 	.byte	0x08
	.zero		1


	//   ....[110]....
        /*0778*/ 	.word	0x00000930
        /*077c*/ 	.word	0x000000ff
        /*0780*/ 	.word	0x000001b8
        /*0784*/ 	.short	0x0100
        /*0786*/ 	.byte	0x08
	.zero		1


	//   ....[111]....
        /*0788*/ 	.word	0x00000940
        /*078c*/ 	.word	0x000000ff
        /*0790*/ 	.word	0x00000378
        /*0794*/ 	.short	0x0100
        /*0796*/ 	.byte	0x08
	.zero		1


	//   ....[112]....
        /*0798*/ 	.word	0x00000e70
        /*079c*/ 	.word	0x000000ff
        /*07a0*/ 	.word	0x000003b0
        /*07a4*/ 	.short	0x0100
        /*07a6*/ 	.byte	0x08
	.zero		1


	//   ....[113]....
        /*07a8*/ 	.word	0x00000f10
        /*07ac*/ 	.word	0x000000ff
        /*07b0*/ 	.word	0x000003b8
        /*07b4*/ 	.short	0x0100
        /*07b6*/ 	.byte	0x08
	.zero		1


	//   ....[114]....
        /*07b8*/ 	.word	0x00000f80
        /*07bc*/ 	.word	0x000000ff
        /*07c0*/ 	.word	0x00000390
        /*07c4*/ 	.short	0x0100
        /*07c6*/ 	.byte	0x09
	.zero		1


	//   ....[115]....
        /*07c8*/ 	.word	0x00000f90
        /*07cc*/ 	.word	0x000000ff
        /*07d0*/ 	.word	0x00000398
        /*07d4*/ 	.short	0x0100
        /*07d6*/ 	.byte	0x09
	.zero		1


	//   ....[116]....
        /*07d8*/ 	.word	0x00000fa0
        /*07dc*/ 	.word	0x000000ff
        /*07e0*/ 	.word	0x000003a0
        /*07e4*/ 	.short	0x0100
        /*07e6*/ 	.byte	0x09
	.zero		1


	//   ....[117]....
        /*07e8*/ 	.word	0x00000fb0
        /*07ec*/ 	.word	0x000000ff
        /*07f0*/ 	.word	0x000003a8
        /*07f4*/ 	.short	0x0100
        /*07f6*/ 	.byte	0x09
	.zero		1


	//   ....[118]....
        /*07f8*/ 	.word	0x00001d90
        /*07fc*/ 	.word	0x000000ff
        /*0800*/ 	.word	0xfffffff8
        /*0804*/ 	.short	0x010a
        /*0806*/ 	.byte	0x0f
	.zero		1


	//   ....[119]....
        /*0808*/ 	.word	0x00002060
        /*080c*/ 	.word	0x000000ff
        /*0810*/ 	.word	0x00000000
        /*0814*/ 	.short	0x010a
        /*0816*/ 	.byte	0x06
	.zero		1


	//   ....[120]....
        /*0818*/ 	.word	0x000020a0
        /*081c*/ 	.word	0x000000ff
        /*0820*/ 	.word	0x00000000
        /*0824*/ 	.short	0x010a
        /*0826*/ 	.byte	0x06
	.zero		1


	//   ....[121]....
        /*0828*/ 	.word	0x000025c0
        /*082c*/ 	.word	0x000000ff
        /*0830*/ 	.word	0x00000000
        /*0834*/ 	.short	0x010a
        /*0836*/ 	.byte	0x09
	.zero		1


	//   ....[122]....
        /*0838*/ 	.word	0x00002600
        /*083c*/ 	.word	0x000000ff
        /*0840*/ 	.word	0x00000000
        /*0844*/ 	.short	0x010a
        /*0846*/ 	.byte	0x09
	.zero		1


	//   ....[123]....
        /*0848*/ 	.word	0x00002990
        /*084c*/ 	.word	0x00000013
        /*0850*/ 	.word	0x00000000
        /*0854*/ 	.short	0x0101
        /*0856*/ 	.byte	0x3f
	.zero		1


	//   ....[124]....
        /*0858*/ 	.word	0x00002d10
        /*085c*/ 	.word	0x00000011
        /*0860*/ 	.word	0x00000000
        /*0864*/ 	.short	0x0101
        /*0866*/ 	.byte	0x17
	.zero		1


	//   ....[125]....
        /*0868*/ 	.word	0x00002e20
        /*086c*/ 	.word	0x00000011
        /*0870*/ 	.word	0x00000000
        /*0874*/ 	.short	0x0101
        /*0876*/ 	.byte	0x3f
	.zero		1


	//   ....[126]....
        /*0878*/ 	.word	0x00002ee0
        /*087c*/ 	.word	0x000000ff
        /*0880*/ 	.word	0x00000008
        /*0884*/ 	.short	0x010a
        /*0886*/ 	.byte	0x0f
	.zero		1


	//   ....[127]....
        /*0888*/ 	.word	0x00005740
        /*088c*/ 	.word	0x00000004
        /*0890*/ 	.word	0x00000000
        /*0894*/ 	.short	0x0101
        /*0896*/ 	.byte	0x17
	.zero		1


	//   ....[128]....
        /*0898*/ 	.word	0x00006060
        /*089c*/ 	.word	0x00000013
        /*08a0*/ 	.word	0x000001c0
        /*08a4*/ 	.short	0x010a
        /*08a6*/ 	.byte	0x3f
	.zero		1


	//   ....[129]....
        /*08a8*/ 	.word	0x00006410
        /*08ac*/ 	.word	0x00000004
        /*08b0*/ 	.word	0x000003b8
        /*08b4*/ 	.short	0x0101
        /*08b6*/ 	.byte	0x3f
	.zero		1


	//   ....[130]....
        /*08b8*/ 	.word	0x00006b40
        /*08bc*/ 	.word	0x00000005
        /*08c0*/ 	.word	0x00000000
        /*08c4*/ 	.short	0x010a
        /*08c6*/ 	.byte	0x3f
	.zero		1


	//   ....[131]....
        /*08c8*/ 	.word	0x00006bc0
        /*08cc*/ 	.word	0x00000007
        /*08d0*/ 	.word	0x00000000
        /*08d4*/ 	.short	0x010a
        /*08d6*/ 	.byte	0x3f
	.zero		1


	//   ....[132]....
        /*08d8*/ 	.word	0x00006c50
        /*08dc*/ 	.word	0x00000006
        /*08e0*/ 	.word	0x00000000
        /*08e4*/ 	.short	0x010a
        /*08e6*/ 	.byte	0x3f
	.zero		1


	//   ....[133]....
        /*08e8*/ 	.word	0x00006ce0
        /*08ec*/ 	.word	0x00000007
        /*08f0*/ 	.word	0x00000000
        /*08f4*/ 	.short	0x010a
        /*08f6*/ 	.byte	0x3f
	.zero		1


	//   ....[134]....
        /*08f8*/ 	.word	0x00006d70
        /*08fc*/ 	.word	0x00000006
        /*0900*/ 	.word	0x00000000
        /*0904*/ 	.short	0x010a
        /*0906*/ 	.byte	0x3f
	.zero		1


	//   ....[135]....
        /*0908*/ 	.word	0x00006e00
        /*090c*/ 	.word	0x00000007
        /*0910*/ 	.word	0x00000000
        /*0914*/ 	.short	0x010a
        /*0916*/ 	.byte	0x3f
	.zero		1


	//   ....[136]....
        /*0918*/ 	.word	0x00006e90
        /*091c*/ 	.word	0x00000006
        /*0920*/ 	.word	0x00000000
        /*0924*/ 	.short	0x010a
        /*0926*/ 	.byte	0x3f
	.zero		1


	//   ....[137]....
        /*0928*/ 	.word	0x00006f20
        /*092c*/ 	.word	0x00000007
        /*0930*/ 	.word	0x00000000
        /*0934*/ 	.short	0x010a
        /*0936*/ 	.byte	0x3f
	.zero		1


	//   ....[138]....
        /*0938*/ 	.word	0x00006fb0
        /*093c*/ 	.word	0x00000006
        /*0940*/ 	.word	0x00000000
        /*0944*/ 	.short	0x010a
        /*0946*/ 	.byte	0x3f
	.zero		1


	//   ....[139]....
        /*0948*/ 	.word	0x00007040
        /*094c*/ 	.word	0x00000007
        /*0950*/ 	.word	0x00000000
        /*0954*/ 	.short	0x010a
        /*0956*/ 	.byte	0x3f
	.zero		1


	//   ....[140]....
        /*0958*/ 	.word	0x000070d0
        /*095c*/ 	.word	0x00000006
        /*0960*/ 	.word	0x00000000
        /*0964*/ 	.short	0x010a
        /*0966*/ 	.byte	0x3f
	.zero		1


	//   ....[141]....
        /*0968*/ 	.word	0x00007160
        /*096c*/ 	.word	0x00000007
        /*0970*/ 	.word	0x00000000
        /*0974*/ 	.short	0x010a
        /*0976*/ 	.byte	0x3f
	.zero		1


	//   ....[142]....
        /*0978*/ 	.word	0x000071f0
        /*097c*/ 	.word	0x00000006
        /*0980*/ 	.word	0x00000000
        /*0984*/ 	.short	0x010a
        /*0986*/ 	.byte	0x3f
	.zero		1


	//   ....[143]....
        /*0988*/ 	.word	0x00007280
        /*098c*/ 	.word	0x00000007
        /*0990*/ 	.word	0x00000000
        /*0994*/ 	.short	0x010a
        /*0996*/ 	.byte	0x3f
	.zero		1


	//   ....[144]....
        /*0998*/ 	.word	0x00007310
        /*099c*/ 	.word	0x00000006
        /*09a0*/ 	.word	0x00000000
        /*09a4*/ 	.short	0x010a
        /*09a6*/ 	.byte	0x3f
	.zero		1


	//   ....[145]....
        /*09a8*/ 	.word	0x000073a0
        /*09ac*/ 	.word	0x00000007
        /*09b0*/ 	.word	0x00000000
        /*09b4*/ 	.short	0x010a
        /*09b6*/ 	.byte	0x3f
	.zero		1


	//   ....[146]....
        /*09b8*/ 	.word	0x00007430
        /*09bc*/ 	.word	0x00000006
        /*09c0*/ 	.word	0x00000000
        /*09c4*/ 	.short	0x010a
        /*09c6*/ 	.byte	0x3f
	.zero		1


	//   ....[147]....
        /*09c8*/ 	.word	0x000074c0
        /*09cc*/ 	.word	0x00000007
        /*09d0*/ 	.word	0x00000000
        /*09d4*/ 	.short	0x010a
        /*09d6*/ 	.byte	0x3f
	.zero		1


	//   ....[148]....
        /*09d8*/ 	.word	0x00007550
        /*09dc*/ 	.word	0x00000006
        /*09e0*/ 	.word	0x00000000
        /*09e4*/ 	.short	0x010a
        /*09e6*/ 	.byte	0x3f
	.zero		1


	//   ....[149]....
        /*09e8*/ 	.word	0x000075e0
        /*09ec*/ 	.word	0x00000007
        /*09f0*/ 	.word	0x00000000
        /*09f4*/ 	.short	0x010a
        /*09f6*/ 	.byte	0x3f
	.zero		1


	//   ....[150]....
        /*09f8*/ 	.word	0x00007670
        /*09fc*/ 	.word	0x00000006
        /*0a00*/ 	.word	0x00000000
        /*0a04*/ 	.short	0x010a
        /*0a06*/ 	.byte	0x3f
	.zero		1


	//   ....[151]....
        /*0a08*/ 	.word	0x00007700
        /*0a0c*/ 	.word	0x00000007
        /*0a10*/ 	.word	0x00000000
        /*0a14*/ 	.short	0x010a
        /*0a16*/ 	.byte	0x3f
	.zero		1


	//   ....[152]....
        /*0a18*/ 	.word	0x00007790
        /*0a1c*/ 	.word	0x00000006
        /*0a20*/ 	.word	0x00000000
        /*0a24*/ 	.short	0x010a
        /*0a26*/ 	.byte	0x3f
	.zero		1


	//   ....[153]....
        /*0a28*/ 	.word	0x00007820
        /*0a2c*/ 	.word	0x00000007
        /*0a30*/ 	.word	0x00000000
        /*0a34*/ 	.short	0x010a
        /*0a36*/ 	.byte	0x3f
	.zero		1


	//   ....[154]....
        /*0a38*/ 	.word	0x000078b0
        /*0a3c*/ 	.word	0x00000006
        /*0a40*/ 	.word	0x00000000
        /*0a44*/ 	.short	0x010a
        /*0a46*/ 	.byte	0x3f
	.zero		1


	//   ....[155]....
        /*0a48*/ 	.word	0x00007940
        /*0a4c*/ 	.word	0x00000007
        /*0a50*/ 	.word	0x00000000
        /*0a54*/ 	.short	0x010a
        /*0a56*/ 	.byte	0x3f
	.zero		1


	//   ....[156]....
        /*0a58*/ 	.word	0x000079d0
        /*0a5c*/ 	.word	0x00000006
        /*0a60*/ 	.word	0x00000000
        /*0a64*/ 	.short	0x010a
        /*0a66*/ 	.byte	0x3f
	.zero		1


	//   ....[157]....
        /*0a68*/ 	.word	0x00007a60
        /*0a6c*/ 	.word	0x00000007
        /*0a70*/ 	.word	0x00000000
        /*0a74*/ 	.short	0x010a
        /*0a76*/ 	.byte	0x3f
	.zero		1


	//   ....[158]....
        /*0a78*/ 	.word	0x00007af0
        /*0a7c*/ 	.word	0x00000006
        /*0a80*/ 	.word	0x00000000
        /*0a84*/ 	.short	0x010a
        /*0a86*/ 	.byte	0x3f
	.zero		1


	//   ....[159]....
        /*0a88*/ 	.word	0x00007b80
        /*0a8c*/ 	.word	0x00000007
        /*0a90*/ 	.word	0x00000000
        /*0a94*/ 	.short	0x010a
        /*0a96*/ 	.byte	0x3f
	.zero		1


	//   ....[160]....
        /*0a98*/ 	.word	0x00007c10
        /*0a9c*/ 	.word	0x00000006
        /*0aa0*/ 	.word	0x00000000
        /*0aa4*/ 	.short	0x010a
        /*0aa6*/ 	.byte	0x3f
	.zero		1


	//   ....[161]....
        /*0aa8*/ 	.word	0x00007ca0
        /*0aac*/ 	.word	0x00000007
        /*0ab0*/ 	.word	0x00000000
        /*0ab4*/ 	.short	0x010a
        /*0ab6*/ 	.byte	0x3f
	.zero		1


	//   ....[162]....
        /*0ab8*/ 	.word	0x00007d30
        /*0abc*/ 	.word	0x00000006
        /*0ac0*/ 	.word	0x00000000
        /*0ac4*/ 	.short	0x010a
        /*0ac6*/ 	.byte	0x3f
	.zero		1


	//   ....[163]....
        /*0ac8*/ 	.word	0x00007dc0
        /*0acc*/ 	.word	0x00000007
        /*0ad0*/ 	.word	0x00000000
        /*0ad4*/ 	.short	0x010a
        /*0ad6*/ 	.byte	0x3f
	.zero		1


	//   ....[164]....
        /*0ad8*/ 	.word	0x00007e50
        /*0adc*/ 	.word	0x00000006
        /*0ae0*/ 	.word	0x00000000
        /*0ae4*/ 	.short	0x010a
        /*0ae6*/ 	.byte	0x3f
	.zero		1


	//   ....[165]....
        /*0ae8*/ 	.word	0x00007ee0
        /*0aec*/ 	.word	0x00000007
        /*0af0*/ 	.word	0x00000000
        /*0af4*/ 	.short	0x010a
        /*0af6*/ 	.byte	0x3f
	.zero		1


	//   ....[166]....
        /*0af8*/ 	.word	0x00007f70
        /*0afc*/ 	.word	0x00000006
        /*0b00*/ 	.word	0x00000000
        /*0b04*/ 	.short	0x010a
        /*0b06*/ 	.byte	0x3f
	.zero		1


	//   ....[167]....
        /*0b08*/ 	.word	0x00008000
        /*0b0c*/ 	.word	0x00000007
        /*0b10*/ 	.word	0x00000000
        /*0b14*/ 	.short	0x010a
        /*0b16*/ 	.byte	0x3f
	.zero		1


	//   ....[168]....
        /*0b18*/ 	.word	0x00008090
        /*0b1c*/ 	.word	0x00000006
        /*0b20*/ 	.word	0x00000000
        /*0b24*/ 	.short	0x010a
        /*0b26*/ 	.byte	0x3f
	.zero		1


	//   ....[169]....
        /*0b28*/ 	.word	0x00008120
        /*0b2c*/ 	.word	0x00000007
        /*0b30*/ 	.word	0x00000000
        /*0b34*/ 	.short	0x010a
        /*0b36*/ 	.byte	0x3f
	.zero		1


	//   ....[170]....
        /*0b38*/ 	.word	0x000081b0
        /*0b3c*/ 	.word	0x00000006
        /*0b40*/ 	.word	0x00000000
        /*0b44*/ 	.short	0x010a
        /*0b46*/ 	.byte	0x3f
	.zero		1


	//   ....[171]....
        /*0b48*/ 	.word	0x00008240
        /*0b4c*/ 	.word	0x00000007
        /*0b50*/ 	.word	0x00000000
        /*0b54*/ 	.short	0x010a
        /*0b56*/ 	.byte	0x3f
	.zero		1


	//   ....[172]....
        /*0b58*/ 	.word	0x000082d0
        /*0b5c*/ 	.word	0x00000006
        /*0b60*/ 	.word	0x00000000
        /*0b64*/ 	.short	0x010a
        /*0b66*/ 	.byte	0x3f
	.zero		1


	//   ....[173]....
        /*0b68*/ 	.word	0x00008360
        /*0b6c*/ 	.word	0x00000007
        /*0b70*/ 	.word	0x00000000
        /*0b74*/ 	.short	0x010a
        /*0b76*/ 	.byte	0x3f
	.zero		1


	//   ....[174]....
        /*0b78*/ 	.word	0x000083f0
        /*0b7c*/ 	.word	0x00000006
        /*0b80*/ 	.word	0x00000000
        /*0b84*/ 	.short	0x010a
        /*0b86*/ 	.byte	0x3f
	.zero		1


	//   ....[175]....
        /*0b88*/ 	.word	0x00008480
        /*0b8c*/ 	.word	0x00000007
        /*0b90*/ 	.word	0x00000000
        /*0b94*/ 	.short	0x010a
        /*0b96*/ 	.byte	0x3f
	.zero		1


	//   ....[176]....
        /*0b98*/ 	.word	0x00008510
        /*0b9c*/ 	.word	0x00000006
        /*0ba0*/ 	.word	0x00000000
        /*0ba4*/ 	.short	0x010a
        /*0ba6*/ 	.byte	0x3f
	.zero		1


	//   ....[177]....
        /*0ba8*/ 	.word	0x000085a0
        /*0bac*/ 	.word	0x00000007
        /*0bb0*/ 	.word	0x00000000
        /*0bb4*/ 	.short	0x010a
        /*0bb6*/ 	.byte	0x3f
	.zero		1


	//   ....[178]....
        /*0bb8*/ 	.word	0x00008630
        /*0bbc*/ 	.word	0x00000006
        /*0bc0*/ 	.word	0x00000000
        /*0bc4*/ 	.short	0x010a
        /*0bc6*/ 	.byte	0x3f
	.zero		1


	//   ....[179]....
        /*0bc8*/ 	.word	0x000086c0
        /*0bcc*/ 	.word	0x00000007
        /*0bd0*/ 	.word	0x00000000
        /*0bd4*/ 	.short	0x010a
        /*0bd6*/ 	.byte	0x3f
	.zero		1


	//   ....[180]....
        /*0bd8*/ 	.word	0x00008750
        /*0bdc*/ 	.word	0x00000006
        /*0be0*/ 	.word	0x00000000
        /*0be4*/ 	.short	0x010a
        /*0be6*/ 	.byte	0x3f
	.zero		1


	//   ....[181]....
        /*0be8*/ 	.word	0x000087e0
        /*0bec*/ 	.word	0x00000007
        /*0bf0*/ 	.word	0x00000000
        /*0bf4*/ 	.short	0x010a
        /*0bf6*/ 	.byte	0x3f
	.zero		1


	//   ....[182]....
        /*0bf8*/ 	.word	0x00008870
        /*0bfc*/ 	.word	0x00000006
        /*0c00*/ 	.word	0x00000000
        /*0c04*/ 	.short	0x010a
        /*0c06*/ 	.byte	0x3f
	.zero		1


	//   ....[183]....
        /*0c08*/ 	.word	0x00008900
        /*0c0c*/ 	.word	0x00000007
        /*0c10*/ 	.word	0x00000000
        /*0c14*/ 	.short	0x010a
        /*0c16*/ 	.byte	0x3f
	.zero		1


	//   ....[184]....
        /*0c18*/ 	.word	0x00008990
        /*0c1c*/ 	.word	0x00000006
        /*0c20*/ 	.word	0x00000000
        /*0c24*/ 	.short	0x010a
        /*0c26*/ 	.byte	0x3f
	.zero		1


	//   ....[185]....
        /*0c28*/ 	.word	0x00008a20
        /*0c2c*/ 	.word	0x00000003
        /*0c30*/ 	.word	0x00000000
        /*0c34*/ 	.short	0x010a
        /*0c36*/ 	.byte	0x3f
	.zero		1


	//   ....[186]....
        /*0c38*/ 	.word	0x00008a90
        /*0c3c*/ 	.word	0x00000011
        /*0c40*/ 	.word	0xfffffff8
        /*0c44*/ 	.short	0x010a
        /*0c46*/ 	.byte	0x3f
	.zero		1


	//   ....[187]....
        /*0c48*/ 	.word	0x00008af0
        /*0c4c*/ 	.word	0x00000011
        /*0c50*/ 	.word	0x00000000
        /*0c54*/ 	.short	0x010a
        /*0c56*/ 	.byte	0x3f
	.zero		1


	//   ....[188]....
        /*0c58*/ 	.word	0x00008b50
        /*0c5c*/ 	.word	0x00000013
        /*0c60*/ 	.word	0x00000000
        /*0c64*/ 	.short	0x010a
        /*0c66*/ 	.byte	0x3f
	.zero		1


	//   ....[189]....
        /*0c68*/ 	.word	0x00008bb0
        /*0c6c*/ 	.word	0x00000011
        /*0c70*/ 	.word	0x00000008
        /*0c74*/ 	.short	0x010a
        /*0c76*/ 	.byte	0x3f
	.zero		1


	//   ....[190]....
        /*0c78*/ 	.word	0x00008c80
        /*0c7c*/ 	.word	0x00000013
        /*0c80*/ 	.word	0x000001c0
        /*0c84*/ 	.short	0x010a
        /*0c86*/ 	.byte	0x3f
	.zero		1


	//   ....[191]....
        /*0c88*/ 	.word	0x00008d60
        /*0c8c*/ 	.word	0x00000005
        /*0c90*/ 	.word	0x00000000
        /*0c94*/ 	.short	0x010a
        /*0c96*/ 	.byte	0x3f
	.zero		1


	//   ....[192]....
        /*0c98*/ 	.word	0x00008db0
        /*0c9c*/ 	.word	0x00000007
        /*0ca0*/ 	.word	0x00000000
        /*0ca4*/ 	.short	0x010a
        /*0ca6*/ 	.byte	0x3f
	.zero		1


	//   ....[193]....
        /*0ca8*/ 	.word	0x00008e00
        /*0cac*/ 	.word	0x00000006
        /*0cb0*/ 	.word	0x00000000
        /*0cb4*/ 	.short	0x010a
        /*0cb6*/ 	.byte	0x3f
	.zero		1


	//   ....[194]....
        /*0cb8*/ 	.word	0x00008e50
        /*0cbc*/ 	.word	0x00000007
        /*0cc0*/ 	.word	0x00000000
        /*0cc4*/ 	.short	0x010a
        /*0cc6*/ 	.byte	0x3f
	.zero		1


	//   ....[195]....
        /*0cc8*/ 	.word	0x00008ea0
        /*0ccc*/ 	.word	0x00000006
        /*0cd0*/ 	.word	0x00000000
        /*0cd4*/ 	.short	0x010a
        /*0cd6*/ 	.byte	0x3f
	.zero		1


	//   ....[196]....
        /*0cd8*/ 	.word	0x00008ef0
        /*0cdc*/ 	.word	0x00000007
        /*0ce0*/ 	.word	0x00000000
        /*0ce4*/ 	.short	0x010a
        /*0ce6*/ 	.byte	0x3f
	.zero		1


	//   ....[197]....
        /*0ce8*/ 	.word	0x00008f40
        /*0cec*/ 	.word	0x00000006
        /*0cf0*/ 	.word	0x00000000
        /*0cf4*/ 	.short	0x010a
        /*0cf6*/ 	.byte	0x3f
	.zero		1


	//   ....[198]....
        /*0cf8*/ 	.word	0x00008f90
        /*0cfc*/ 	.word	0x00000007
        /*0d00*/ 	.word	0x00000000
        /*0d04*/ 	.short	0x010a
        /*0d06*/ 	.byte	0x3f
	.zero		1


	//   ....[199]....
        /*0d08*/ 	.word	0x00008fe0
        /*0d0c*/ 	.word	0x00000006
        /*0d10*/ 	.word	0x00000000
        /*0d14*/ 	.short	0x010a
        /*0d16*/ 	.byte	0x3f
	.zero		1


	//   ....[200]....
        /*0d18*/ 	.word	0x00009030
        /*0d1c*/ 	.word	0x00000007
        /*0d20*/ 	.word	0x00000000
        /*0d24*/ 	.short	0x010a
        /*0d26*/ 	.byte	0x3f
	.zero		1


	//   ....[201]....
        /*0d28*/ 	.word	0x00009080
        /*0d2c*/ 	.word	0x00000006
        /*0d30*/ 	.word	0x00000000
        /*0d34*/ 	.short	0x010a
        /*0d36*/ 	.byte	0x3f
	.zero		1


	//   ....[202]....
        /*0d38*/ 	.word	0x000090d0
        /*0d3c*/ 	.word	0x00000007
        /*0d40*/ 	.word	0x00000000
        /*0d44*/ 	.short	0x010a
        /*0d46*/ 	.byte	0x3f
	.zero		1


	//   ....[203]....
        /*0d48*/ 	.word	0x00009120
        /*0d4c*/ 	.word	0x00000006
        /*0d50*/ 	.word	0x00000000
        /*0d54*/ 	.short	0x010a
        /*0d56*/ 	.byte	0x3f
	.zero		1


	//   ....[204]....
        /*0d58*/ 	.word	0x00009170
        /*0d5c*/ 	.word	0x00000007
        /*0d60*/ 	.word	0x00000000
        /*0d64*/ 	.short	0x010a
        /*0d66*/ 	.byte	0x3f
	.zero		1


	//   ....[205]....
        /*0d68*/ 	.word	0x000091c0
        /*0d6c*/ 	.word	0x00000006
        /*0d70*/ 	.word	0x00000000
        /*0d74*/ 	.short	0x010a
        /*0d76*/ 	.byte	0x3f
	.zero		1


	//   ....[206]....
        /*0d78*/ 	.word	0x00009210
        /*0d7c*/ 	.word	0x00000007
        /*0d80*/ 	.word	0x00000000
        /*0d84*/ 	.short	0x010a
        /*0d86*/ 	.byte	0x3f
	.zero		1


	//   ....[207]....
        /*0d88*/ 	.word	0x00009260
        /*0d8c*/ 	.word	0x00000006
        /*0d90*/ 	.word	0x00000000
        /*0d94*/ 	.short	0x010a
        /*0d96*/ 	.byte	0x3f
	.zero		1


	//   ....[208]....
        /*0d98*/ 	.word	0x000092b0
        /*0d9c*/ 	.word	0x00000007
        /*0da0*/ 	.word	0x00000000
        /*0da4*/ 	.short	0x010a
        /*0da6*/ 	.byte	0x3f
	.zero		1


	//   ....[209]....
        /*0da8*/ 	.word	0x00009300
        /*0dac*/ 	.word	0x00000006
        /*0db0*/ 	.word	0x00000000
        /*0db4*/ 	.short	0x010a
        /*0db6*/ 	.byte	0x3f
	.zero		1


	//   ....[210]....
        /*0db8*/ 	.word	0x00009350
        /*0dbc*/ 	.word	0x00000007
        /*0dc0*/ 	.word	0x00000000
        /*0dc4*/ 	.short	0x010a
        /*0dc6*/ 	.byte	0x3f
	.zero		1


	//   ....[211]....
        /*0dc8*/ 	.word	0x000093a0
        /*0dcc*/ 	.word	0x00000006
        /*0dd0*/ 	.word	0x00000000
        /*0dd4*/ 	.short	0x010a
        /*0dd6*/ 	.byte	0x3f
	.zero		1


	//   ....[212]....
        /*0dd8*/ 	.word	0x000093f0
        /*0ddc*/ 	.word	0x00000007
        /*0de0*/ 	.word	0x00000000
        /*0de4*/ 	.short	0x010a
        /*0de6*/ 	.byte	0x3f
	.zero		1


	//   ....[213]....
        /*0de8*/ 	.word	0x00009440
        /*0dec*/ 	.word	0x00000006
        /*0df0*/ 	.word	0x00000000
        /*0df4*/ 	.short	0x010a
        /*0df6*/ 	.byte	0x3f
	.zero		1


	//   ....[214]....
        /*0df8*/ 	.word	0x00009490
        /*0dfc*/ 	.word	0x00000007
        /*0e00*/ 	.word	0x00000000
        /*0e04*/ 	.short	0x010a
        /*0e06*/ 	.byte	0x3f
	.zero		1


	//   ....[215]....
        /*0e08*/ 	.word	0x000094e0
        /*0e0c*/ 	.word	0x00000006
        /*0e10*/ 	.word	0x00000000
        /*0e14*/ 	.short	0x010a
        /*0e16*/ 	.byte	0x3f
	.zero		1


	//   ....[216]....
        /*0e18*/ 	.word	0x00009530
        /*0e1c*/ 	.word	0x00000007
        /*0e20*/ 	.word	0x00000000
        /*0e24*/ 	.short	0x010a
        /*0e26*/ 	.byte	0x3f
	.zero		1


	//   ....[217]....
        /*0e28*/ 	.word	0x00009580
        /*0e2c*/ 	.word	0x00000006
        /*0e30*/ 	.word	0x00000000
        /*0e34*/ 	.short	0x010a
        /*0e36*/ 	.byte	0x3f
	.zero		1


	//   ....[218]....
        /*0e38*/ 	.word	0x000095d0
        /*0e3c*/ 	.word	0x00000007
        /*0e40*/ 	.word	0x00000000
        /*0e44*/ 	.short	0x010a
        /*0e46*/ 	.byte	0x3f
	.zero		1


	//   ....[219]....
        /*0e48*/ 	.word	0x00009620
        /*0e4c*/ 	.word	0x00000006
        /*0e50*/ 	.word	0x00000000
        /*0e54*/ 	.short	0x010a
        /*0e56*/ 	.byte	0x3f
	.zero		1


	//   ....[220]....
        /*0e58*/ 	.word	0x00009670
        /*0e5c*/ 	.word	0x00000007
        /*0e60*/ 	.word	0x00000000
        /*0e64*/ 	.short	0x010a
        /*0e66*/ 	.byte	0x3f
	.zero		1


	//   ....[221]....
        /*0e68*/ 	.word	0x000096c0
        /*0e6c*/ 	.word	0x00000006
        /*0e70*/ 	.word	0x00000000
        /*0e74*/ 	.short	0x010a
        /*0e76*/ 	.byte	0x3f
	.zero		1


	//   ....[222]....
        /*0e78*/ 	.word	0x00009710
        /*0e7c*/ 	.word	0x00000007
        /*0e80*/ 	.word	0x00000000
        /*0e84*/ 	.short	0x010a
        /*0e86*/ 	.byte	0x3f
	.zero		1


	//   ....[223]....
        /*0e88*/ 	.word	0x00009760
        /*0e8c*/ 	.word	0x00000006
        /*0e90*/ 	.word	0x00000000
        /*0e94*/ 	.short	0x010a
        /*0e96*/ 	.byte	0x3f
	.zero		1


	//   ....[224]....
        /*0e98*/ 	.word	0x000097b0
        /*0e9c*/ 	.word	0x00000007
        /*0ea0*/ 	.word	0x00000000
        /*0ea4*/ 	.short	0x010a
        /*0ea6*/ 	.byte	0x3f
	.zero		1


	//   ....[225]....
        /*0ea8*/ 	.word	0x00009800
        /*0eac*/ 	.word	0x00000006
        /*0eb0*/ 	.word	0x00000000
        /*0eb4*/ 	.short	0x010a
        /*0eb6*/ 	.byte	0x3f
	.zero		1


	//   ....[226]....
        /*0eb8*/ 	.word	0x00009850
        /*0ebc*/ 	.word	0x00000007
        /*0ec0*/ 	.word	0x00000000
        /*0ec4*/ 	.short	0x010a
        /*0ec6*/ 	.byte	0x3f
	.zero		1


	//   ....[227]....
        /*0ec8*/ 	.word	0x000098a0
        /*0ecc*/ 	.word	0x00000006
        /*0ed0*/ 	.word	0x00000000
        /*0ed4*/ 	.short	0x010a
        /*0ed6*/ 	.byte	0x3f
	.zero		1


	//   ....[228]....
        /*0ed8*/ 	.word	0x000098f0
        /*0edc*/ 	.word	0x00000007
        /*0ee0*/ 	.word	0x00000000
        /*0ee4*/ 	.short	0x010a
        /*0ee6*/ 	.byte	0x3f
	.zero		1


	//   ....[229]....
        /*0ee8*/ 	.word	0x00009940
        /*0eec*/ 	.word	0x00000006
        /*0ef0*/ 	.word	0x00000000
        /*0ef4*/ 	.short	0x010a
        /*0ef6*/ 	.byte	0x3f
	.zero		1


	//   ....[230]....
        /*0ef8*/ 	.word	0x00009990
        /*0efc*/ 	.word	0x00000007
        /*0f00*/ 	.word	0x00000000
        /*0f04*/ 	.short	0x010a
        /*0f06*/ 	.byte	0x3f
	.zero		1


	//   ....[231]....
        /*0f08*/ 	.word	0x000099e0
        /*0f0c*/ 	.word	0x00000006
        /*0f10*/ 	.word	0x00000000
        /*0f14*/ 	.short	0x010a
        /*0f16*/ 	.byte	0x3f
	.zero		1


	//   ....[232]....
        /*0f18*/ 	.word	0x00009a30
        /*0f1c*/ 	.word	0x00000007
        /*0f20*/ 	.word	0x00000000
        /*0f24*/ 	.short	0x010a
        /*0f26*/ 	.byte	0x3f
	.zero		1


	//   ....[233]....
        /*0f28*/ 	.word	0x00009a80
        /*0f2c*/ 	.word	0x00000006
        /*0f30*/ 	.word	0x00000000
        /*0f34*/ 	.short	0x010a
        /*0f36*/ 	.byte	0x3f
	.zero		1


	//   ....[234]....
        /*0f38*/ 	.word	0x00009ad0
        /*0f3c*/ 	.word	0x00000007
        /*0f40*/ 	.word	0x00000000
        /*0f44*/ 	.short	0x010a
        /*0f46*/ 	.byte	0x3f
	.zero		1


	//   ....[235]....
        /*0f48*/ 	.word	0x00009b20
        /*0f4c*/ 	.word	0x00000006
        /*0f50*/ 	.word	0x00000000
        /*0f54*/ 	.short	0x010a
        /*0f56*/ 	.byte	0x3f
	.zero		1


	//   ....[236]....
        /*0f58*/ 	.word	0x00009b70
        /*0f5c*/ 	.word	0x00000007
        /*0f60*/ 	.word	0x00000000
        /*0f64*/ 	.short	0x010a
        /*0f66*/ 	.byte	0x3f
	.zero		1


	//   ....[237]....
        /*0f68*/ 	.word	0x00009bc0
        /*0f6c*/ 	.word	0x00000006
        /*0f70*/ 	.word	0x00000000
        /*0f74*/ 	.short	0x010a
        /*0f76*/ 	.byte	0x3f
	.zero		1


	//   ....[238]....
        /*0f78*/ 	.word	0x00009c10
        /*0f7c*/ 	.word	0x00000007
        /*0f80*/ 	.word	0x00000000
        /*0f84*/ 	.short	0x010a
        /*0f86*/ 	.byte	0x3f
	.zero		1


	//   ....[239]....
        /*0f88*/ 	.word	0x00009c60
        /*0f8c*/ 	.word	0x00000006
        /*0f90*/ 	.word	0x00000000
        /*0f94*/ 	.short	0x010a
        /*0f96*/ 	.byte	0x3f
	.zero		1


	//   ....[240]....
        /*0f98*/ 	.word	0x00009cb0
        /*0f9c*/ 	.word	0x00000007
        /*0fa0*/ 	.word	0x00000000
        /*0fa4*/ 	.short	0x010a
        /*0fa6*/ 	.byte	0x3f
	.zero		1


	//   ....[241]....
        /*0fa8*/ 	.word	0x00009d00
        /*0fac*/ 	.word	0x00000006
        /*0fb0*/ 	.word	0x00000000
        /*0fb4*/ 	.short	0x010a
        /*0fb6*/ 	.byte	0x3f
	.zero		1


	//   ....[242]....
        /*0fb8*/ 	.word	0x00009d50
        /*0fbc*/ 	.word	0x00000007
        /*0fc0*/ 	.word	0x00000000
        /*0fc4*/ 	.short	0x010a
        /*0fc6*/ 	.byte	0x3f
	.zero		1


	//   ....[243]....
        /*0fc8*/ 	.word	0x00009da0
        /*0fcc*/ 	.word	0x00000006
        /*0fd0*/ 	.word	0x00000000
        /*0fd4*/ 	.short	0x010a
        /*0fd6*/ 	.byte	0x3f
	.zero		1


	//   ....[244]....
        /*0fd8*/ 	.word	0x00009df0
        /*0fdc*/ 	.word	0x00000007
        /*0fe0*/ 	.word	0x00000000
        /*0fe4*/ 	.short	0x010a
        /*0fe6*/ 	.byte	0x3f
	.zero		1


	//   ....[245]....
        /*0fe8*/ 	.word	0x00009e40
        /*0fec*/ 	.word	0x00000006
        /*0ff0*/ 	.word	0x00000000
        /*0ff4*/ 	.short	0x010a
        /*0ff6*/ 	.byte	0x3f
	.zero		1


	//----- nvinfo : EIATTR_NUM_MBARRIERS
	.align		4
.L_28:
        /*0ff8*/ 	.byte	0x03, 0x38
        /*0ffa*/ 	.short	0x0076


	//----- nvinfo : EIATTR_EXIT_INSTR_OFFSETS
	.align		4
        /*0ffc*/ 	.byte	0x04, 0x1c
        /*0ffe*/ 	.short	(.L_30 - .L_29)


	//   ....[0]....
.L_29:
        /*1000*/ 	.word	0x00001a50


	//   ....[1]....
        /*1004*/ 	.word	0x00001ab0


	//   ....[2]....
        /*1008*/ 	.word	0x00005d50


	//   ....[3]....
        /*100c*/ 	.word	0x00005d80


	//   ....[4]....
        /*1010*/ 	.word	0x00008a70


	//----- nvinfo : EIATTR_MAX_THREADS
	.align		4
.L_30:
        /*1014*/ 	.byte	0x04, 0x05
        /*1016*/ 	.short	(.L_32 - .L_31)
.L_31:
        /*1018*/ 	.word	0x00000180
        /*101c*/ 	.word	0x00000001
        /*1020*/ 	.word	0x00000001


	//----- nvinfo : EIATTR_CRS_STACK_SIZE
	.align		4
.L_32:
        /*1024*/ 	.byte	0x04, 0x1e
        /*1026*/ 	.short	(.L_34 - .L_33)
.L_33:
        /*1028*/ 	.word	0x00000000


	//----- nvinfo : EIATTR_CBANK_PARAM_SIZE
	.align		4
.L_34:
        /*102c*/ 	.byte	0x03, 0x19
        /*102e*/ 	.short	0x0470


	//----- nvinfo : EIATTR_PARAM_CBANK
	.align		4
        /*1030*/ 	.byte	0x04, 0x0a
        /*1032*/ 	.short	(.L_36 - .L_35)
	.align		4
.L_35:
        /*1034*/ 	.word	index@(.nv.constant0._ZN7cutlass13device_kernelINS_4gemm6kernel13GemmUniversalIN4cute5tupleIJiiiiEEENS1_10collective13CollectiveMmaINS1_37MainloopSm90TmaGmmaWarpSpecializedFP8ILi56ENS5_IJNS4_1CILi2EEENSA_ILi1EEESC_EEENS1_32KernelTmaWarpSpecializedPingpongEEENS5_IJNSA_ILi64EEESG_NSA_ILi32EEEEEENS_12float_e5m2_tENS5_IJlSC_lEEESJ_SK_NS4_8TiledMMAINS4_8MMA_AtomIJNS4_4SM904GMMA30MMA_64x64x32_F32E5M2E5M2_SS_TNILNSO_7ScaleInE1ELSQ_1EEEEEENS4_6LayoutINS5_IJSC_SC_SC_EEENS5_IJNSA_ILi0EEESV_SV_EEEEENS5_IJNS4_10UnderscoreESY_SY_EEEEENS4_13SM90_TMA_LOADENS4_14ComposedLayoutINS4_7SwizzleILi1ELi4ELi3EEENS4_18smem_ptr_flag_bitsILi8EEENST_INS5_IJNSA_ILi8EEESH_EEENS5_IJSH_SC_EEEEEEEvNS4_8identityENS4_23SM90_TMA_LOAD_MULTICASTES1B_vS1C_EENS_8epilogue10collective6detail29Sm90TmaWarpSpecializedAdapterINS1G_15DefaultEpilogueISJ_SK_SK_NS1F_6thread17LinearCombinationISJ_Li1EffLNS1K_9ScaleType4KindE0ELNS_15FloatRoundStyleE2ESJ_EENS1_15EpilogueDefaultEEEEEvvEEEEvNT_6ParamsE)
        /*1038*/ 	.short	0x0210
        /*103a*/ 	.short	0x0470


	//----- nvinfo : EIATTR_SW_WAR
	.align		4
.L_36:
        /*103c*/ 	.byte	0x04, 0x36
        /*103e*/ 	.short	(.L_38 - .L_37)
.L_37:
        /*1040*/ 	.word	0x00000008
.L_38:


//--------------------- .nv.callgraph             --------------------------
	.section	.nv.callgraph,"",@"SHT_CUDA_CALLGRAPH"
	.align	4
	.sectionentsize	8
	.align		4
        /*0000*/ 	.word	0x00000000
	.align		4
        /*0004*/ 	.word	0xffffffff
	.align		4
        /*0008*/ 	.word	0x00000000
	.align		4
        /*000c*/ 	.word	0xfffffffe
	.align		4
        /*0010*/ 	.word	0x00000000
	.align		4
        /*0014*/ 	.word	0xfffffffd
	.align		4
        /*0018*/ 	.word	0x00000000
	.align		4
        /*001c*/ 	.word	0xfffffffc


//--------------------- .nv.constant4             --------------------------
	.section	.nv.constant4,"a",@progbits
	.align	8
	.align		8
.nv.constant4:
        /*0000*/ 	.dword	_ZN39_INTERNAL_4a895a3b_4_k_cu_36d6534c_49374cuda3std3__45__cpo5beginE
	.align		8
        /*0008*/ 	.dword	_ZN39_INTERNAL_4a895a3b_4_k_cu_36d6534c_49374cuda3std3__45__cpo3endE
	.align		8
        /*0010*/ 	.dword	_ZN39_INTERNAL_4a895a3b_4_k_cu_36d6534c_49374cuda3std3__45__cpo6cbeginE
	.align		8
        /*0018*/ 	.dword	_ZN39_INTERNAL_4a895a3b_4_k_cu_36d6534c_49374cuda3std3__45__cpo4cendE
	.align		8
        /*0020*/ 	.dword	_ZN39_INTERNAL_4a895a3b_4_k_cu_36d6534c_49374cuda3std3__441_GLOBAL__N__4a895a3b_4_k_cu_36d6534c_49376ignoreE
	.align		8
        /*0028*/ 	.dword	_ZN39_INTERNAL_4a895a3b_4_k_cu_36d6534c_49374cuda3std3__419piecewise_constructE
	.align		8
        /*0030*/ 	.dword	_ZN39_INTERNAL_4a895a3b_4_k_cu_36d6534c_49374cuda3std3__48in_placeE
	.align		8
        /*0038*/ 	.dword	_ZN39_INTERNAL_4a895a3b_4_k_cu_36d6534c_49374cuda3std6ranges3__45__cpo4swapE
	.align		8
        /*0040*/ 	.dword	_ZN39_INTERNAL_4a895a3b_4_k_cu_36d6534c_49374cuda3std6ranges3__45__cpo9iter_moveE
	.align		8
        /*0048*/ 	.dword	_ZN39_INTERNAL_4a895a3b_4_k_cu_36d6534c_49374cute7productE
	.align		8
        /*0050*/ 	.dword	_ZN39_INTERNAL_4a895a3b_4_k_cu_36d6534c_49374cute1_E


//--------------------- .text._ZN7cutlass13device_kernelINS_4gemm6kernel13GemmUniversalIN4cute5tupleIJiiiiEEENS1_10collective13CollectiveMmaINS1_37MainloopSm90TmaGmmaWarpSpecializedFP8ILi56ENS5_IJNS4_1CILi2EEENSA_ILi1EEESC_EEENS1_32KernelTmaWarpSpecializedPingpongEEENS5_IJNSA_ILi64EEESG_NSA_ILi32EEEEEENS_12float_e5m2_tENS5_IJlSC_lEEESJ_SK_NS4_8TiledMMAINS4_8MMA_AtomIJNS4_4SM904GMMA30MMA_64x64x32_F32E5M2E5M2_SS_TNILNSO_7ScaleInE1ELSQ_1EEEEEENS4_6LayoutINS5_IJSC_SC_SC_EEENS5_IJNSA_ILi0EEESV_SV_EEEEENS5_IJNS4_10UnderscoreESY_SY_EEEEENS4_13SM90_TMA_LOADENS4_14ComposedLayoutINS4_7SwizzleILi1ELi4ELi3EEENS4_18smem_ptr_flag_bitsILi8EEENST_INS5_IJNSA_ILi8EEESH_EEENS5_IJSH_SC_EEEEEEEvNS4_8identityENS4_23SM90_TMA_LOAD_MULTICASTES1B_vS1C_EENS_8epilogue10collective6detail29Sm90TmaWarpSpecializedAdapterINS1G_15DefaultEpilogueISJ_SK_SK_NS1F_6thread17LinearCombinationISJ_Li1EffLNS1K_9ScaleType4KindE0ELNS_15FloatRoundStyleE2ESJ_EENS1_15EpilogueDefaultEEEEEvvEEEEvNT_6ParamsE --------------------------
	.section	.text._ZN7cutlass13device_kernelINS_4gemm6kernel13GemmUniversalIN4cute5tupleIJiiiiEEENS1_10collective13CollectiveMmaINS1_37MainloopSm90TmaGmmaWarpSpecializedFP8ILi56ENS5_IJNS4_1CILi2EEENSA_ILi1EEESC_EEENS1_32KernelTmaWarpSpecializedPingpongEEENS5_IJNSA_ILi64EEESG_NSA_ILi32EEEEEENS_12float_e5m2_tENS5_IJlSC_lEEESJ_SK_NS4_8TiledMMAINS4_8MMA_AtomIJNS4_4SM904GMMA30MMA_64x64x32_F32E5M2E5M2_SS_TNILNSO_7ScaleInE1ELSQ_1EEEEEENS4_6LayoutINS5_IJSC_SC_SC_EEENS5_IJNSA_ILi0EEESV_SV_EEEEENS5_IJNS4_10UnderscoreESY_SY_EEEEENS4_13SM90_TMA_LOADENS4_14ComposedLayoutINS4_7SwizzleILi1ELi4ELi3EEENS4_18smem_ptr_flag_bitsILi8EEENST_INS5_IJNSA_ILi8EEESH_EEENS5_IJSH_SC_EEEEEEEvNS4_8identityENS4_23SM90_TMA_LOAD_MULTICASTES1B_vS1C_EENS_8epilogue10collective6detail29Sm90TmaWarpSpecializedAdapterINS1G_15DefaultEpilogueISJ_SK_SK_NS1F_6thread17LinearCombinationISJ_Li1EffLNS1K_9ScaleType4KindE0ELNS_15FloatRoundStyleE2ESJ_EENS1_15EpilogueDefaultEEEEEvvEEEEvNT_6ParamsE,"ax",@progbits
	.align	128
.text._ZN7cutlass13device_kernelINS_4gemm6kernel13GemmUniversalIN4cute5tupleIJiiiiEEENS1_10collective13CollectiveMmaINS1_37MainloopSm90TmaGmmaWarpSpecializedFP8ILi56ENS5_IJNS4_1CILi2EEENSA_ILi1EEESC_EEENS1_32KernelTmaWarpSpecializedPingpongEEENS5_IJNSA_ILi64EEESG_NSA_ILi32EEEEEENS_12float_e5m2_tENS5_IJlSC_lEEESJ_SK_NS4_8TiledMMAINS4_8MMA_AtomIJNS4_4SM904GMMA30MMA_64x64x32_F32E5M2E5M2_SS_TNILNSO_7ScaleInE1ELSQ_1EEEEEENS4_6LayoutINS5_IJSC_SC_SC_EEENS5_IJNSA_ILi0EEESV_SV_EEEEENS5_IJNS4_10UnderscoreESY_SY_EEEEENS4_13SM90_TMA_LOADENS4_14ComposedLayoutINS4_7SwizzleILi1ELi4ELi3EEENS4_18smem_ptr_flag_bitsILi8EEENST_INS5_IJNSA_ILi8EEESH_EEENS5_IJSH_SC_EEEEEEEvNS4_8identityENS4_23SM90_TMA_LOAD_MULTICASTES1B_vS1C_EENS_8epilogue10collective6detail29Sm90TmaWarpSpecializedAdapterINS1G_15DefaultEpilogueISJ_SK_SK_NS1F_6thread17LinearCombinationISJ_Li1EffLNS1K_9ScaleType4KindE0ELNS_15FloatRoundStyleE2ESJ_EENS1_15EpilogueDefaultEEEEEvvEEEEvNT_6ParamsE:
        .type           _ZN7cutlass13device_kernelINS_4gemm6kernel13GemmUniversalIN4cute5tupleIJiiiiEEENS1_10collective13CollectiveMmaINS1_37MainloopSm90TmaGmmaWarpSpecializedFP8ILi56ENS5_IJNS4_1CILi2EEENSA_ILi1EEESC_EEENS1_32KernelTmaWarpSpecializedPingpongEEENS5_IJNSA_ILi64EEESG_NSA_ILi32EEEEEENS_12float_e5m2_tENS5_IJlSC_lEEESJ_SK_NS4_8TiledMMAINS4_8MMA_AtomIJNS4_4SM904GMMA30MMA_64x64x32_F32E5M2E5M2_SS_TNILNSO_7ScaleInE1ELSQ_1EEEEEENS4_6LayoutINS5_IJSC_SC_SC_EEENS5_IJNSA_ILi0EEESV_SV_EEEEENS5_IJNS4_10UnderscoreESY_SY_EEEEENS4_13SM90_TMA_LOADENS4_14ComposedLayoutINS4_7SwizzleILi1ELi4ELi3EEENS4_18smem_ptr_flag_bitsILi8EEENST_INS5_IJNSA_ILi8EEESH_EEENS5_IJSH_SC_EEEEEEEvNS4_8identityENS4_23SM90_TMA_LOAD_MULTICASTES1B_vS1C_EENS_8epilogue10collective6detail29Sm90TmaWarpSpecializedAdapterINS1G_15DefaultEpilogueISJ_SK_SK_NS1F_6thread17LinearCombinationISJ_Li1EffLNS1K_9ScaleType4KindE0ELNS_15FloatRoundStyleE2ESJ_EENS1_15EpilogueDefaultEEEEEvvEEEEvNT_6ParamsE,@function
        .size           _ZN7cutlass13device_kernelINS_4gemm6kernel13GemmUniversalIN4cute5tupleIJiiiiEEENS1_10collective13CollectiveMmaINS1_37MainloopSm90TmaGmmaWarpSpecializedFP8ILi56ENS5_IJNS4_1CILi2EEENSA_ILi1EEESC_EEENS1_32KernelTmaWarpSpecializedPingpongEEENS5_IJNSA_ILi64EEESG_NSA_ILi32EEEEEENS_12float_e5m2_tENS5_IJlSC_lEEESJ_SK_NS4_8TiledMMAINS4_8MMA_AtomIJNS4_4SM904GMMA30MMA_64x64x32_F32E5M2E5M2_SS_TNILNSO_7ScaleInE1ELSQ_1EEEEEENS4_6LayoutINS5_IJSC_SC_SC_EEENS5_IJNSA_ILi0EEESV_SV_EEEEENS5_IJNS4_10UnderscoreESY_SY_EEEEENS4_13SM90_TMA_LOADENS4_14ComposedLayoutINS4_7SwizzleILi1ELi4ELi3EEENS4_18smem_ptr_flag_bitsILi8EEENST_INS5_IJNSA_ILi8EEESH_EEENS5_IJSH_SC_EEEEEEEvNS4_8identityENS4_23SM90_TMA_LOAD_MULTICASTES1B_vS1C_EENS_8epilogue10collective6detail29Sm90TmaWarpSpecializedAdapterINS1G_15DefaultEpilogueISJ_SK_SK_NS1F_6thread17LinearCombinationISJ_Li1EffLNS1K_9ScaleType4KindE0ELNS_15FloatRoundStyleE2ESJ_EENS1_15EpilogueDefaultEEEEEvvEEEEvNT_6ParamsE,(.L_x_249 - _ZN7cutlass13device_kernelINS_4gemm6kernel13GemmUniversalIN4cute5tupleIJiiiiEEENS1_10collective13CollectiveMmaINS1_37MainloopSm90TmaGmmaWarpSpecializedFP8ILi56ENS5_IJNS4_1CILi2EEENSA_ILi1EEESC_EEENS1_32KernelTmaWarpSpecializedPingpongEEENS5_IJNSA_ILi64EEESG_NSA_ILi32EEEEEENS_12float_e5m2_tENS5_IJlSC_lEEESJ_SK_NS4_8TiledMMAINS4_8MMA_AtomIJNS4_4SM904GMMA30MMA_64x64x32_F32E5M2E5M2_SS_TNILNSO_7ScaleInE1ELSQ_1EEEEEENS4_6LayoutINS5_IJSC_SC_SC_EEENS5_IJNSA_ILi0EEESV_SV_EEEEENS5_IJNS4_10UnderscoreESY_SY_EEEEENS4_13SM90_TMA_LOADENS4_14ComposedLayoutINS4_7SwizzleILi1ELi4ELi3EEENS4_18smem_ptr_flag_bitsILi8EEENST_INS5_IJNSA_ILi8EEESH_EEENS5_IJSH_SC_EEEEEEEvNS4_8identityENS4_23SM90_TMA_LOAD_MULTICASTES1B_vS1C_EENS_8epilogue10collective6detail29Sm90TmaWarpSpecializedAdapterINS1G_15DefaultEpilogueISJ_SK_SK_NS1F_6thread17LinearCombinationISJ_Li1EffLNS1K_9ScaleType4KindE0ELNS_15FloatRoundStyleE2ESJ_EENS1_15EpilogueDefaultEEEEEvvEEEEvNT_6ParamsE)
        .other          _ZN7cutlass13device_kernelINS_4gemm6kernel13GemmUniversalIN4cute5tupleIJiiiiEEENS1_10collective13CollectiveMmaINS1_37MainloopSm90TmaGmmaWarpSpecializedFP8ILi56ENS5_IJNS4_1CILi2EEENSA_ILi1EEESC_EEENS1_32KernelTmaWarpSpecializedPingpongEEENS5_IJNSA_ILi64EEESG_NSA_ILi32EEEEEENS_12float_e5m2_tENS5_IJlSC_lEEESJ_SK_NS4_8TiledMMAINS4_8MMA_AtomIJNS4_4SM904GMMA30MMA_64x64x32_F32E5M2E5M2_SS_TNILNSO_7ScaleInE1ELSQ_1EEEEEENS4_6LayoutINS5_IJSC_SC_SC_EEENS5_IJNSA_ILi0EEESV_SV_EEEEENS5_IJNS4_10UnderscoreESY_SY_EEEEENS4_13SM90_TMA_LOADENS4_14ComposedLayoutINS4_7SwizzleILi1ELi4ELi3EEENS4_18smem_ptr_flag_bitsILi8EEENST_INS5_IJNSA_ILi8EEESH_EEENS5_IJSH_SC_EEEEEEEvNS4_8identityENS4_23SM90_TMA_LOAD_MULTICASTES1B_vS1C_EENS_8epilogue10collective6detail29Sm90TmaWarpSpecializedAdapterINS1G_15DefaultEpilogueISJ_SK_SK_NS1F_6thread17LinearCombinationISJ_Li1EffLNS1K_9ScaleType4KindE0ELNS_15FloatRoundStyleE2ESJ_EENS1_15EpilogueDefaultEEEEEvvEEEEvNT_6ParamsE,@"STO_CUDA_ENTRY STV_DEFAULT"
_ZN7cutlass13device_kernelINS_4gemm6kernel13GemmUniversalIN4cute5tupleIJiiiiEEENS1_10collective13CollectiveMmaINS1_37MainloopSm90TmaGmmaWarpSpecializedFP8ILi56ENS5_IJNS4_1CILi2EEENSA_ILi1EEESC_EEENS1_32KernelTmaWarpSpecializedPingpongEEENS5_IJNSA_ILi64EEESG_NSA_ILi32EEEEEENS_12float_e5m2_tENS5_IJlSC_lEEESJ_SK_NS4_8TiledMMAINS4_8MMA_AtomIJNS4_4SM904GMMA30MMA_64x64x32_F32E5M2E5M2_SS_TNILNSO_7ScaleInE1ELSQ_1EEEEEENS4_6LayoutINS5_IJSC_SC_SC_EEENS5_IJNSA_ILi0EEESV_SV_EEEEENS5_IJNS4_10UnderscoreESY_SY_EEEEENS4_13SM90_TMA_LOADENS4_14ComposedLayoutINS4_7SwizzleILi1ELi4ELi3EEENS4_18smem_ptr_flag_bitsILi8EEENST_INS5_IJNSA_ILi8EEESH_EEENS5_IJSH_SC_EEEEEEEvNS4_8identityENS4_23SM90_TMA_LOAD_MULTICASTES1B_vS1C_EENS_8epilogue10collective6detail29Sm90TmaWarpSpecializedAdapterINS1G_15DefaultEpilogueISJ_SK_SK_NS1F_6thread17LinearCombinationISJ_Li1EffLNS1K_9ScaleType4KindE0ELNS_15FloatRoundStyleE2ESJ_EENS1_15EpilogueDefaultEEEEEvvEEEEvNT_6ParamsE:
[----:B------:R-:W-:Y:S01]  /*0000*/  LDC R1, c[0x0][0x28] ;  /* 0x00000a00ff017b82 */ /* 0x000fe20000000800 */
[----:B------:R-:W0:Y:S01]  /*0010*/  S2R R11, SR_TID.X ;  /* 0x00000000000b7919 */ /* 0x000e220000002100 */
[----:B------:R-:W-:Y:S01]  /*0020*/  ELECT P0, URZ, PT ;  /* 0x00000000003f782f */ /* 0x000fe20003800000 */
[----:B------:R-:W-:Y:S01]  /*0030*/  BSSY B0, `(.L_x_0) ;  /* 0x000000f000007945 */ /* 0x000fe20003800000 */
[--C-:B0-----:R-:W-:Y:S02]  /*0040*/  SHF.R.U32.HI R0, RZ, 0x5, R11.reuse ;  /* 0x00000005ff007819 */ /* 0x101fe4000001160b */
[----:B------:R-:W-:-:S03]  /*0050*/  SHF.R.U32.HI R5, RZ, 0x7, R11 ;  /* 0x00000007ff057819 */ /* 0x000fc6000001160b */
[----:B------:R-:W0:Y:S04]  /*0060*/  SHFL.IDX PT, R2, R0, RZ, 0x1f ;  /* 0x00001fff00027589 */ /* 0x000e2800000e0000 */
[----:B------:R1:W2:Y:S01]  /*0070*/  SHFL.IDX PT, R6, R5, RZ, 0x1f ;  /* 0x00001fff05067589 */ /* 0x0002a200000e0000 */
[----:B0-----:R-:W-:-:S13]  /*0080*/  ISETP.NE.OR P0, PT, R2, RZ, !P0 ;  /* 0x000000ff0200720c */ /* 0x001fda0004705670 */
[----:B-12---:R-:W-:Y:S05]  /*0090*/  @P0 BRA `(.L_x_1) ;  /* 0x0000000000200947 */ /* 0x006fea0003800000 */
[----:B------:R-:W-:Y:S02]  /*00a0*/  ULDC.64 UR4, c[0x0][0x198] ;  /* 0x0000660000047ab9 */ /* 0x000fe40000000a00 */
[----:B------:R-:W-:Y:S02]  /*00b0*/  UIADD3 UR6, UP0, UR4, 0xf0, URZ ;  /* 0x000000f004067890 */ /* 0x000fe4000ff1e03f */
[----:B------:R-:W-:Y:S02]  /*00c0*/  UIADD3 UR4, UP1, UR4, 0x1f0, URZ ;  /* 0x000001f004047890 */ /* 0x000fe4000ff3e03f */
[----:B------:R-:W-:Y:S02]  /*00d0*/  UIADD3.X UR7, URZ, UR5, URZ, UP0, !UPT ;  /* 0x000000053f077290 */ /* 0x000fe400087fe43f */
[----:B------:R-:W-:-:S07]  /*00e0*/  UIADD3.X UR5, URZ, UR5, URZ, UP1, !UPT ;  /* 0x000000053f057290 */ /* 0x000fce0008ffe43f */
[----:B------:R0:W-:Y:S02]  /*00f0*/  UTMACCTL.PF [UR6] ;  /* 0x00000000060079b9 */ /* 0x0001e40008040000 */
[----:B------:R0:W-:Y:S02]  /*0100*/  UTMACCTL.PF [UR4] ;  /* 0x00000000040079b9 */ /* 0x0001e40008040000 */
[----:B0-----:R-:W-:Y:S01]  /*0110*/  NOP ;  /* 0x0000000000007918 */ /* 0x001fe20000000000 */
.L_x_1:
[----:B------:R-:W-:Y:S05]  /*0120*/  BSYNC B0 ;  /* 0x0000000000007941 */ /* 0x000fea0003800000 */
.L_x_0:
[----:B------:R-:W0:Y:S02]  /*0130*/  SHFL.IDX PT, R7, R0, RZ, 0x1f ;  /* 0x00001fff00077589 */ /* 0x000e2400000e0000 */
[----:B0-----:R-:W-:-:S13]  /*0140*/  ISETP.NE.AND P0, PT, R7, RZ, PT ;  /* 0x000000ff0700720c */ /* 0x001fda0003f05270 */
[----:B------:R-:W-:Y:S05]  /*0150*/  @P0 BRA `(.L_x_2) ;  /* 0x0000000800040947 */ /* 0x000fea0003800000 */
[----:B------:R-:W-:Y:S01]  /*0160*/  ELECT P0, URZ, PT ;  /* 0x00000000003f782f */ /* 0x000fe20003800000 */
[----:B------:R-:W-:-:S12]  /*0170*/  BSSY B0, `(.L_x_2) ;  /* 0x000007f000007945 */ /* 0x000fd80003800000 */
[----:B------:R-:W-:Y:S05]  /*0180*/  @!P0 BRA `(.L_x_3) ;  /* 0x0000000400f48947 */ /* 0x000fea0003800000 */
[----:B------:R-:W0:Y:S01]  /*0190*/  S2UR UR8, SR_CgaCtaId ;  /* 0x00000000000879c3 */ /* 0x000e220000008800 */
[----:B------:R-:W-:Y:S01]  /*01a0*/  UMOV UR4, 0x400 ;  /* 0x0000040000047882 */ /* 0x000fe20000000000 */
[----:B------:R-:W-:Y:S01]  /*01b0*/  UMOV UR5, 0x1 ;  /* 0x0000000100057882 */ /* 0x000fe20000000000 */
[----:B------:R-:W-:Y:S02]  /*01c0*/  UMOV UR6, 0x2 ;  /* 0x0000000200067882 */ /* 0x000fe40000000000 */
[----:B------:R-:W-:-:S04]  /*01d0*/  UIADD3 UR6, -UR6, 0x100000, URZ ;  /* 0x0010000006067890 */ /* 0x000fc8000fffe13f */
[----:B------:R-:W-:Y:S02]  /*01e0*/  USHF.L.U32 UR7, UR6, 0xb, URZ ;  /* 0x0000000b06077899 */ /* 0x000fe4000800063f */
[----:B------:R-:W-:Y:S02]  /*01f0*/  USHF.L.U32 UR6, UR6, 0x1, URZ ;  /* 0x0000000106067899 */ /* 0x000fe4000800063f */
[----:B0-----:R-:W-:Y:S02]  /*0200*/  ULEA UR8, UR8, UR4, 0x18 ;  /* 0x0000000408087291 */ /* 0x001fe4000f8ec03f */
[----:B------:R-:W-:-:S04]  /*0210*/  UIADD3 UR4, -UR5, 0x100000, URZ ;  /* 0x0010000005047890 */ /* 0x000fc8000fffe13f */
[----:B------:R-:W-:Y:S02]  /*0220*/  USHF.L.U32 UR5, UR4, 0xb, URZ ;  /* 0x0000000b04057899 */ /* 0x000fe4000800063f */
[----:B------:R-:W-:Y:S01]  /*0230*/  USHF.L.U32 UR4, UR4, 0x1, URZ ;  /* 0x0000000104047899 */ /* 0x000fe2000800063f */
[----:B------:R-:W0:Y:S11]  /*0240*/  FENCE.VIEW.ASYNC.S ;  /* 0x00000000000073c6 */ /* 0x000e360000000000 */
[----:B0-----:R0:W1:Y:S01]  /*0250*/  SYNCS.EXCH.64 URZ, [UR8], UR4 ;  /* 0x00000004083f75b2 */ /* 0x0010620008000100 */
[----:B------:R0:W2:Y:S01]  /*0260*/  SYNCS.EXCH.64 URZ, [UR8+0x1c0], UR6 ;  /* 0x0001c006083f75b2 */ /* 0x0000a20008000100 */
[----:B------:R0:W3:Y:S01]  /*0270*/  SYNCS.EXCH.64 URZ, [UR8+0x8], UR4 ;  /* 0x00000804083f75b2 */ /* 0x0000e20008000100 */
[----:B------:R0:W4:Y:S01]  /*0280*/  SYNCS.EXCH.64 URZ, [UR8+0x1c8], UR6 ;  /* 0x0001c806083f75b2 */ /* 0x0001220008000100 */
[----:B------:R0:W0:Y:S01]  /*0290*/  SYNCS.EXCH.64 URZ, [UR8+0x10], UR4 ;  /* 0x00001004083f75b2 */ /* 0x0000220008000100 */
        /* <DEDUP_REMOVED lines=107> */
[----:B-1234-:R-:W-:Y:S01]  /*0950*/  NOP ;  /* 0x0000000000007918 */ /* 0x01efe20000000000 */
.L_x_3:
[----:B0-----:R-:W-:Y:S05]  /*0960*/  BSYNC B0 ;  /* 0x0000000000007941 */ /* 0x001fea0003800000 */
.L_x_2:
[----:B------:R-:W0:Y:S01]  /*0970*/  SHFL.IDX PT, R3, R0, RZ, 0x1f ;  /* 0x00001fff00037589 */ /* 0x000e2200000e0000 */
[----:B------:R-:W-:Y:S01]  /*0980*/  SHF.R.S32.HI R4, RZ, 0x1f, R11 ;  /* 0x0000001fff047819 */ /* 0x000fe2000001140b */
[----:B------:R-:W1:Y:S01]  /*0990*/  S2UR UR12, SR_CTAID.X ;  /* 0x00000000000c79c3 */ /* 0x000e620000002500 */
[----:B------:R-:W-:Y:S01]  /*09a0*/  ELECT P0, URZ, PT ;  /* 0x00000000003f782f */ /* 0x000fe20003800000 */
[----:B------:R2:W3:Y:S01]  /*09b0*/  SHFL.IDX PT, R8, R0, RZ, 0x1f ;  /* 0x00001fff00087589 */ /* 0x0004e200000e0000 */
[----:B------:R-:W-:Y:S02]  /*09c0*/  LEA.HI R4, R4, R11, RZ, 0x7 ;  /* 0x0000000b04047211 */ /* 0x000fe400078f38ff */
[----:B------:R-:W-:Y:S01]  /*09d0*/  ELECT P1, URZ, PT ;  /* 0x00000000003f782f */ /* 0x000fe20003820000 */
[----:B------:R-:W-:Y:S01]  /*09e0*/  NOP ;  /* 0x0000000000007918 */ /* 0x000fe20000000000 */
[----:B------:R-:W4:Y:S01]  /*09f0*/  S2R R16, SR_CTAID.Y ;  /* 0x0000000000107919 */ /* 0x000f220000002600 */
[----:B------:R-:W-:Y:S01]  /*0a00*/  LOP3.LUT R4, R4, 0xffffff80, RZ, 0xc0, !PT ;  /* 0xffffff8004047812 */ /* 0x000fe200078ec0ff */
[----:B------:R-:W-:Y:S01]  /*0a10*/  ULDC UR4, c[0x0][0x150] ;  /* 0x0000540000047ab9 */ /* 0x000fe20000000800 */
[----:B------:R-:W5:Y:S01]  /*0a20*/  LDC R12, c[0x0][0x144] ;  /* 0x00005100ff0c7b82 */ /* 0x000f620000000800 */
[----:B------:R3:W5:Y:S01]  /*0a30*/  SHFL.IDX PT, R14, R5, RZ, 0x1f ;  /* 0x00001fff050e7589 */ /* 0x00076200000e0000 */
[----:B------:R-:W-:Y:S01]  /*0a40*/  UMOV UR11, 0x80 ;  /* 0x00000080000b7882 */ /* 0x000fe20000000000 */
[----:B------:R-:W-:Y:S01]  /*0a50*/  IMAD.IADD R10, R11, 0x1, -R4 ;  /* 0x000000010b0a7824 */ /* 0x000fe200078e0a04 */
[----:B------:R-:W-:Y:S01]  /*0a60*/  NOP ;  /* 0x0000000000007918 */ /* 0x000fe20000000000 */
[C---:B------:R-:W-:Y:S01]  /*0a70*/  VIADD R38, R6.reuse, 0xffffffff ;  /* 0xffffffff06267836 */ /* 0x040fe20000000000 */
[----:B------:R-:W-:-:S02]  /*0a80*/  ISETP.NE.AND P5, PT, R6, RZ, PT ;  /* 0x000000ff0600720c */ /* 0x000fc40003fa5270 */
[----:B------:R-:W-:Y:S01]  /*0a90*/  SHF.R.S32.HI R19, RZ, 0x1f, R10 ;  /* 0x0000001fff137819 */ /* 0x000fe2000001140a */
[----:B------:R-:W5:Y:S01]  /*0aa0*/  LDC R13, c[0x0][0x140] ;  /* 0x00005000ff0d7b82 */ /* 0x000f620000000800 */
[----:B------:R-:W-:Y:S02]  /*0ab0*/  ISETP.GE.U32.AND P6, PT, R38, 0x2, PT ;  /* 0x000000022600780c */ /* 0x000fe40003fc6070 */
[----:B0-----:R-:W-:Y:S02]  /*0ac0*/  ISETP.NE.OR P0, PT, R3, RZ, !P0 ;  /* 0x000000ff0300720c */ /* 0x001fe40004705670 */
[----:B------:R-:W-:Y:S02]  /*0ad0*/  LEA.HI R3, R19, R10, RZ, 0x3 ;  /* 0x0000000a13037211 */ /* 0x000fe400078f18ff */
[----:B-1----:R-:W-:Y:S01]  /*0ae0*/  I2FP.F32.U32 R4, UR12 ;  /* 0x0000000c00047c45 */ /* 0x002fe20008201000 */
[----:B------:R-:W0:Y:S01]  /*0af0*/  LDC R27, c[0x0][0x148] ;  /* 0x00005200ff1b7b82 */ /* 0x000e220000000800 */
[----:B--2---:R-:W-:-:S02]  /*0b00*/  SHF.R.S32.HI R0, RZ, 0x3, R3 ;  /* 0x00000003ff007819 */ /* 0x004fc40000011403 */
[----:B---3--:R-:W-:Y:S01]  /*0b10*/  ISETP.NE.OR P1, PT, R8, RZ, !P1 ;  /* 0x000000ff0800720c */ /* 0x008fe20004f25670 */
[----:B------:R-:W-:Y:S01]  /*0b20*/  FMUL R9, R4, UR4 ;  /* 0x0000000404097c20 */ /* 0x000fe20008400000 */
[----:B------:R-:W-:Y:S01]  /*0b30*/  SHF.R.S32.HI R3, RZ, 0x1f, R3 ;  /* 0x0000001fff037819 */ /* 0x000fe20000011403 */
[----:B------:R-:W-:Y:S01]  /*0b40*/  ULDC UR4, c[0x0][0x154] ;  /* 0x0000550000047ab9 */ /* 0x000fe20000000800 */
[----:B------:R-:W-:Y:S01]  /*0b50*/  SHF.R.S32.HI R8, RZ, 0x1f, R7 ;  /* 0x0000001fff087819 */ /* 0x000fe20000011407 */
[----:B------:R-:W-:Y:S01]  /*0b60*/  VOTEU.ALL UP1, P0 ;  /* 0x00000000003f7886 */ /* 0x000fe20000020000 */
[----:B------:R-:W-:Y:S01]  /*0b70*/  LEA.HI R4, R3, R0, RZ, 0x2 ;  /* 0x0000000003047211 */ /* 0x000fe200078f10ff */
[----:B------:R-:W1:Y:S01]  /*0b80*/  F2I.U32.TRUNC.NTZ R9, R9 ;  /* 0x0000000900097305 */ /* 0x000e62000020f000 */
[----:B------:R-:W-:Y:S01]  /*0b90*/  LEA.HI R8, R8, R7, RZ, 0x2 ;  /* 0x0000000708087211 */ /* 0x000fe200078f10ff */
[----:B------:R-:W-:Y:S01]  /*0ba0*/  VOTEU.ALL UP0, P0 ;  /* 0x00000000003f7886 */ /* 0x000fe20000000000 */
[----:B------:R-:W-:Y:S01]  /*0bb0*/  SHF.R.S32.HI R3, RZ, 0x1f, R2 ;  /* 0x0000001fff037819 */ /* 0x000fe20000011402 */
[----:B------:R-:W2:Y:S01]  /*0bc0*/  @!UP1 S2UR UR7, SR_CgaCtaId ;  /* 0x00000000000799c3 */ /* 0x000ea20000008800 */
[----:B------:R-:W-:Y:S01]  /*0bd0*/  LOP3.LUT R5, R4, 0xfffffffc, RZ, 0xc0, !PT ;  /* 0xfffffffc04057812 */ /* 0x000fe200078ec0ff */
[----:B------:R-:W-:Y:S01]  /*0be0*/  VOTEU.ALL UP2, P1 ;  /* 0x00000000003f7886 */ /* 0x000fe20000840000 */
[----:B------:R-:W-:Y:S01]  /*0bf0*/  LOP3.LUT R8, R8, 0x3ffffffc, RZ, 0xc0, !PT ;  /* 0x3ffffffc08087812 */ /* 0x000fe200078ec0ff */
[----:B------:R-:W-:Y:S01]  /*0c00*/  @!UP1 UMOV UR6, 0x400 ;  /* 0x0000040000069882 */ /* 0x000fe20000000000 */
[----:B------:R-:W-:Y:S01]  /*0c10*/  LEA.HI R3, R3, R2, RZ, 0x2 ;  /* 0x0000000203037211 */ /* 0x000fe200078f10ff */
[----:B------:R-:W-:Y:S01]  /*0c20*/  IMAD.IADD R5, R0, 0x1, -R5 ;  /* 0x0000000100057824 */ /* 0x000fe200078e0a05 */
[----:B------:R-:W-:Y:S01]  /*0c30*/  @!UP2 UMOV UR9, 0x400 ;  /* 0x000004000009a882 */ /* 0x000fe20000000000 */
[----:B------:R-:W-:Y:S01]  /*0c40*/  IMAD.IADD R8, R7, 0x1, -R8 ;  /* 0x0000000107087824 */ /* 0x000fe200078e0a08 */
[----:B------:R-:W-:Y:S01]  /*0c50*/  LOP3.LUT R3, R3, 0xfffffffc, RZ, 0xc0, !PT ;  /* 0xfffffffc03037812 */ /* 0x000fe200078ec0ff */
[----:B------:R-:W3:Y:S01]  /*0c60*/  @!UP2 S2UR UR10, SR_CgaCtaId ;  /* 0x00000000000aa9c3 */ /* 0x000ee20000008800 */
[----:B-1----:R-:W-:Y:S01]  /*0c70*/  IMAD.MOV R9, RZ, RZ, -R9 ;  /* 0x000000ffff097224 */ /* 0x002fe200078e0a09 */
[----:B------:R-:W-:Y:S01]  /*0c80*/  VOTEU.ALL UP3, P1 ;  /* 0x00000000003f7886 */ /* 0x000fe20000860000 */
[----:B------:R-:W-:Y:S01]  /*0c90*/  IMAD R5, R8, 0x4, R5 ;  /* 0x0000000408057824 */ /* 0x000fe200078e0205 */
[----:B------:R-:W-:Y:S01]  /*0ca0*/  VOTEU.ALL UP4, P1 ;  /* 0x00000000003f7886 */ /* 0x000fe20000880000 */
[----:B------:R-:W-:Y:S01]  /*0cb0*/  IMAD.IADD R18, R2, 0x1, -R3 ;  /* 0x0000000102127824 */ /* 0x000fe200078e0a03 */
[----:B----4-:R-:W-:Y:S01]  /*0cc0*/  I2FP.F32.U32 R2, R16 ;  /* 0x0000001000027245 */ /* 0x010fe20000201000 */
[----:B-----5:R-:W-:Y:S01]  /*0cd0*/  IMAD R25, R12, R9, UR12 ;  /* 0x0000000c0c197e24 */ /* 0x020fe2000f8e0209 */
[C---:B------:R-:W-:Y:S01]  /*0ce0*/  LEA.HI R0, R5.reuse, R5, RZ, 0x1 ;  /* 0x0000000505007211 */ /* 0x040fe200078f08ff */
[C---:B------:R-:W-:Y:S01]  /*0cf0*/  IMAD.SHL.U32 R12, R5.reuse, 0x4, RZ ;  /* 0x00000004050c7824 */ /* 0x040fe200078e00ff */
[----:B------:R-:W-:Y:S01]  /*0d00*/  VOTEU.ALL UP5, P1 ;  /* 0x00000000003f7886 */ /* 0x000fe200008a0000 */
[----:B------:R-:W-:Y:S01]  /*0d10*/  FMUL R2, R2, UR4 ;  /* 0x0000000402027c20 */ /* 0x000fe20008400000 */
[----:B------:R-:W-:Y:S01]  /*0d20*/  LOP3.LUT R0, R0, 0xfffffffe, RZ, 0xc0, !PT ;  /* 0xfffffffe00007812 */ /* 0x000fe200078ec0ff */
[----:B------:R-:W-:Y:S01]  /*0d30*/  UMOV UR4, 0x20 ;  /* 0x0000002000047882 */ /* 0x000fe20000000000 */
[----:B--2---:R-:W-:Y:S01]  /*0d40*/  @!UP1 ULEA UR8, UR7, UR6, 0x18 ;  /* 0x0000000607089291 */ /* 0x004fe2000f8ec03f */
[----:B------:R-:W-:Y:S01]  /*0d50*/  LOP3.LUT R12, R5, 0xc, R12, 0x78, !PT ;  /* 0x0000000c050c7812 */ /* 0x000fe200078e780c */
[----:B------:R-:W-:-:S04]  /*0d60*/  @!UP1 UIADD3 UR4, -UR4, 0x100000, URZ ;  /* 0x0010000004049890 */ /* 0x000fc8000fffe13f */
[----:B------:R-:W-:Y:S02]  /*0d70*/  @!UP1 USHF.L.U32 UR5, UR4, 0xb, URZ ;  /* 0x0000000b04059899 */ /* 0x000fe4000800063f */
[----:B------:R-:W-:Y:S01]  /*0d80*/  @!UP1 USHF.L.U32 UR4, UR4, 0x1, URZ ;  /* 0x0000000104049899 */ /* 0x000fe2000800063f */
[----:B------:R-:W-:Y:S01]  /*0d90*/  IMAD.IADD R0, R5, 0x1, -R0 ;  /* 0x0000000105007824 */ /* 0x000fe200078e0a00 */
[----:B------:R-:W1:Y:S01]  /*0da0*/  F2I.U32.TRUNC.NTZ R2, R2 ;  /* 0x0000000200027305 */ /* 0x000e62000020f000 */
[----:B------:R-:W-:-:S04]  /*0db0*/  @!UP2 UIADD3 UR6, -UR11, 0x100000, URZ ;  /* 0x001000000b06a890 */ /* 0x000fc8000fffe13f */
[----:B------:R-:W-:Y:S02]  /*0dc0*/  @!UP2 USHF.L.U32 UR7, UR6, 0xb, URZ ;  /* 0x0000000b0607a899 */ /* 0x000fe4000800063f */
[----:B------:R-:W-:Y:S01]  /*0dd0*/  @!UP2 USHF.L.U32 UR6, UR6, 0x1, URZ ;  /* 0x000000010606a899 */ /* 0x000fe2000800063f */
[----:B------:R-:W-:Y:S01]  /*0de0*/  ISETP.EQ.U32.AND P2, PT, R13, 0x1, PT ;  /* 0x000000010d00780c */ /* 0x000fe20003f42070 */
[----:B------:R-:W-:Y:S01]  /*0df0*/  VOTEU.ALL UP1, P0 ;  /* 0x00000000003f7886 */ /* 0x000fe20000020000 */
[----:B------:R-:W-:Y:S01]  /*0e00*/  ISETP.NE.AND P3, PT, R0, R25, PT ;  /* 0x000000190000720c */ /* 0x000fe20003f65270 */
[----:B------:R-:W-:Y:S01]  /*0e10*/  IMAD.MOV.U32 R13, RZ, RZ, 0x1 ;  /* 0x00000001ff0d7424 */ /* 0x000fe200078e00ff */
[----:B---3--:R-:W-:Y:S01]  /*0e20*/  @!UP2 ULEA UR9, UR10, UR9, 0x18 ;  /* 0x000000090a09a291 */ /* 0x008fe2000f8ec03f */
[----:B------:R-:W-:Y:S01]  /*0e30*/  LOP3.LUT P0, RZ, R10, 0x7, RZ, 0xc0, !PT ;  /* 0x000000070aff7812 */ /* 0x000fe2000780c0ff */
[----:B------:R-:W-:Y:S01]  /*0e40*/  VOTEU.ALL UP2, P1 ;  /* 0x00000000003f7886 */ /* 0x000fe20000840000 */
[----:B------:R-:W-:Y:S01]  /*0e50*/  ISETP.NE.AND P1, PT, R18, 0x3, PT ;  /* 0x000000031200780c */ /* 0x000fe20003f25270 */
[----:B------:R-:W2:Y:S02]  /*0e60*/  FENCE.VIEW.ASYNC.S ;  /* 0x00000000000073c6 */ /* 0x000ea40000000000 */
[----:B--2---:R2:W3:Y:S01]  /*0e70*/  @!UP0 SYNCS.EXCH.64 URZ, [UR8+0x3b0], UR4 ;  /* 0x0003b004083f85b2 */ /* 0x0044e20008000100 */
[----:B------:R-:W-:-:S02]  /*0e80*/  ISETP.LT.U32.AND P0, PT, R12, 0x2, !P0 ;  /* 0x000000020c00780c */ /* 0x000fc40004701070 */
[----:B------:R-:W-:Y:S01]  /*0e90*/  ISETP.EQ.OR P1, PT, R18, RZ, !P1 ;  /* 0x000000ff1200720c */ /* 0x000fe20004f22670 */
[----:B-1----:R-:W-:Y:S01]  /*0ea0*/  IMAD.MOV R24, RZ, RZ, -R2 ;  /* 0x000000ffff187224 */ /* 0x002fe200078e0a02 */
[----:B------:R-:W-:Y:S02]  /*0eb0*/  R2UR UR15, R14 ;  /* 0x000000000e0f72ca */ /* 0x000fe400000e0000 */
[----:B------:R-:W-:Y:S01]  /*0ec0*/  @P3 LEA.HI R0, R12, R12, RZ, 0x1 ;  /* 0x0000000c0c003211 */ /* 0x000fe200078f08ff */
[----:B0-----:R-:W-:Y:S01]  /*0ed0*/  IMAD R3, R27, R24, R16 ;  /* 0x000000181b037224 */ /* 0x001fe200078e0210 */
[----:B------:R-:W-:Y:S02]  /*0ee0*/  ISETP.EQ.AND P1, PT, R6, RZ, P1 ;  /* 0x000000ff0600720c */ /* 0x000fe40000f22270 */
[----:B------:R-:W-:Y:S02]  /*0ef0*/  @P3 SHF.R.S32.HI R0, RZ, 0x1, R0 ;  /* 0x00000001ff003819 */ /* 0x000fe40000011400 */
[----:B------:R-:W-:Y:S01]  /*0f00*/  SEL R7, RZ, 0x1, !P1 ;  /* 0x00000001ff077807 */ /* 0x000fe20004800000 */
[----:B------:R2:W0:Y:S01]  /*0f10*/  @!UP1 SYNCS.EXCH.64 URZ, [UR8+0x3b8], UR4 ;  /* 0x0003b804083f95b2 */ /* 0x0004220008000100 */
[----:B------:R-:W-:Y:S01]  /*0f20*/  @P3 ISETP.NE.AND P4, PT, R0, R3, PT ;  /* 0x000000030000320c */ /* 0x000fe20003f85270 */
[----:B------:R-:W-:Y:S01]  /*0f30*/  NOP ;  /* 0x0000000000007918 */ /* 0x000fe20000000000 */
[----:B------:R-:W-:-:S02]  /*0f40*/  SEL R0, RZ, 0x1, !P0 ;  /* 0x00000001ff007807 */ /* 0x000fc40004000000 */
[----:B------:R-:W-:Y:S02]  /*0f50*/  @P3 SEL R13, RZ, 0x1, P4 ;  /* 0x00000001ff0d3807 */ /* 0x000fe40002000000 */
[----:B------:R-:W-:Y:S02]  /*0f60*/  SEL R7, R7, 0x2, P6 ;  /* 0x0000000207077807 */ /* 0x000fe40003000000 */
[----:B------:R-:W-:Y:S01]  /*0f70*/  LOP3.LUT R13, R13, R0, RZ, 0xc0, !PT ;  /* 0x000000000d0d7212 */ /* 0x000fe200078ec0ff */
[----:B------:R2:W1:Y:S01]  /*0f80*/  @!UP2 SYNCS.EXCH.64 URZ, [UR9+0x390], UR6 ;  /* 0x00039006093fa5b2 */ /* 0x0004620008000100 */
[----:B------:R2:W4:Y:S01]  /*0f90*/  @!UP3 SYNCS.EXCH.64 URZ, [UR9+0x398], UR6 ;  /* 0x00039806093fb5b2 */ /* 0x0005220008000100 */
[----:B------:R2:W0:Y:S01]  /*0fa0*/  @!UP4 SYNCS.EXCH.64 URZ, [UR9+0x3a0], UR6 ;  /* 0x0003a006093fc5b2 */ /* 0x0004220008000100 */
[----:B------:R2:W0:Y:S01]  /*0fb0*/  @!UP5 SYNCS.EXCH.64 URZ, [UR9+0x3a8], UR6 ;  /* 0x0003a806093fd5b2 */ /* 0x0004220008000100 */
[----:B------:R-:W-:Y:S01]  /*0fc0*/  NOP ;  /* 0x0000000000007918 */ /* 0x000fe20000000000 */
[----:B--23--:R-:W-:Y:S05]  /*0fd0*/  @!P2 BRA `(.L_x_4) ;  /* 0x000000000008a947 */ /* 0x00cfea0003800000 */
[----:B01--4-:R-:W-:Y:S01]  /*0fe0*/  UCGABAR_ARV ;  /* 0x00000000000079c7 */ /* 0x013fe20008000000 */
[----:B------:R-:W-:Y:S05]  /*0ff0*/  BRA `(.L_x_5) ;  /* 0x0000000000047947 */ /* 0x000fea0003800000 */
.L_x_4:
[----:B01--4-:R-:W-:Y:S01]  /*1000*/  NOP ;  /* 0x0000000000007918 */ /* 0x013fe20000000000 */
.L_x_5:
[----:B------:R-:W-:Y:S01]  /*1010*/  ULDC.64 UR4, c[0x0][0x598] ;  /* 0x0001660000047ab9 */ /* 0x000fe20000000a00 */
[----:B------:R-:W-:Y:S01]  /*1020*/  ULDC.64 UR20, c[0x0][0x208] ;  /* 0x0000820000147ab9 */ /* 0x000fe20000000a00 */
[----:B------:R-:W-:-:S04]  /*1030*/  ISETP.NE.U32.AND P0, PT, RZ, UR4, PT ;  /* 0x00000004ff007c0c */ /* 0x000fc8000bf05070 */
[----:B------:R-:W-:-:S13]  /*1040*/  ISETP.NE.AND.EX P0, PT, RZ, UR5, PT, P0 ;  /* 0x00000005ff007c0c */ /* 0x000fda000bf05300 */
[----:B------:R-:W-:Y:S05]  /*1050*/  @!P0 BRA `(.L_x_6) ;  /* 0x00000000001c8947 */ /* 0x000fea0003800000 */
[----:B------:R-:W0:Y:S02]  /*1060*/  LDC.64 R2, c[0x0][0x598] ;  /* 0x00016600ff027b82 */ /* 0x000e240000000a00 */
[----:B0-----:R-:W2:Y:S02]  /*1070*/  LDG.E.64 R2, desc[UR20][R2.64] ;  /* 0x0000001402027981 */ /* 0x001ea4000c1e1b00 */
[----:B--2---:R-:W-:-:S04]  /*1080*/  ISETP.NE.U32.AND P0, PT, R2, RZ, PT ;  /* 0x000000ff0200720c */ /* 0x004fc80003f05070 */
[----:B------:R-:W-:-:S13]  /*1090*/  ISETP.NE.AND.EX P0, PT, R3, RZ, PT, P0 ;  /* 0x000000ff0300720c */ /* 0x000fda0003f05300 */
[----:B------:R-:W-:Y:S05]  /*10a0*/  @!P0 BRA `(.L_x_6) ;  /* 0x0000000000088947 */ /* 0x000fea0003800000 */
[----:B------:R0:W5:Y:S01]  /*10b0*/  LD.E R14, desc[UR20][R2.64] ;  /* 0x00000014020e7980 */ /* 0x000162000c101900 */
[----:B------:R-:W-:Y:S05]  /*10c0*/  BRA `(.L_x_7) ;  /* 0x0000000000207947 */ /* 0x000fea0003800000 */
.L_x_6:
[----:B------:R-:W-:Y:S02]  /*10d0*/  ULDC.64 UR4, c[0x0][0x588] ;  /* 0x0001620000047ab9 */ /* 0x000fe40000000a00 */
[----:B------:R-:W-:-:S04]  /*10e0*/  ISETP.NE.U32.AND P0, PT, RZ, UR4, PT ;  /* 0x00000004ff007c0c */ /* 0x000fc8000bf05070 */
[----:B------:R-:W-:-:S13]  /*10f0*/  ISETP.NE.AND.EX P0, PT, RZ, UR5, PT, P0 ;  /* 0x00000005ff007c0c */ /* 0x000fda000bf05300 */
[----:B------:R-:W-:Y:S05]  /*1100*/  @!P0 BRA `(.L_x_8) ;  /* 0x00000000000c8947 */ /* 0x000fea0003800000 */
[----:B------:R-:W0:Y:S02]  /*1110*/  LDC.64 R14, c[0x0][0x588] ;  /* 0x00016200ff0e7b82 */ /* 0x000e240000000a00 */
[----:B0-----:R1:W5:Y:S01]  /*1120*/  LDG.E R14, desc[UR20][R14.64] ;  /* 0x000000140e0e7981 */ /* 0x001362000c1e1900 */
[----:B------:R-:W-:Y:S05]  /*1130*/  BRA `(.L_x_7) ;  /* 0x0000000000047947 */ /* 0x000fea0003800000 */
.L_x_8:
[----:B------:R-:W2:Y:S02]  /*1140*/  LDC R14, c[0x0][0x580] ;  /* 0x00016000ff0e7b82 */ /* 0x000ea40000000800 */
.L_x_7:
[----:B------:R-:W-:Y:S02]  /*1150*/  ULDC.64 UR4, c[0x0][0x5a0] ;  /* 0x0001680000047ab9 */ /* 0x000fe40000000a00 */
[----:B------:R-:W-:-:S04]  /*1160*/  ISETP.NE.U32.AND P0, PT, RZ, UR4, PT ;  /* 0x00000004ff007c0c */ /* 0x000fc8000bf05070 */
[----:B------:R-:W-:-:S13]  /*1170*/  ISETP.NE.AND.EX P0, PT, RZ, UR5, PT, P0 ;  /* 0x00000005ff007c0c */ /* 0x000fda000bf05300 */
[----:B------:R-:W-:Y:S05]  /*1180*/  @!P0 BRA `(.L_x_9) ;  /* 0x00000000001c8947 */ /* 0x000fea0003800000 */
[----:B0-----:R-:W0:Y:S02]  /*1190*/  LDC.64 R2, c[0x0][0x5a0] ;  /* 0x00016800ff027b82 */ /* 0x001e240000000a00 */
[----:B0-----:R-:W3:Y:S02]  /*11a0*/  LDG.E.64 R2, desc[UR20][R2.64] ;  /* 0x0000001402027981 */ /* 0x001ee4000c1e1b00 */
[----:B---3--:R-:W-:-:S04]  /*11b0*/  ISETP.NE.U32.AND P0, PT, R2, RZ, PT ;  /* 0x000000ff0200720c */ /* 0x008fc80003f05070 */
[----:B------:R-:W-:-:S13]  /*11c0*/  ISETP.NE.AND.EX P0, PT, R3, RZ, PT, P0 ;  /* 0x000000ff0300720c */ /* 0x000fda0003f05300 */
[----:B------:R-:W-:Y:S05]  /*11d0*/  @!P0 BRA `(.L_x_9) ;  /* 0x0000000000088947 */ /* 0x000fea0003800000 */
[----:B-1----:R0:W5:Y:S01]  /*11e0*/  LD.E R15, desc[UR20][R2.64] ;  /* 0x00000014020f7980 */ /* 0x002162000c101900 */
[----:B------:R-:W-:Y:S05]  /*11f0*/  BRA `(.L_x_10) ;  /* 0x0000000000207947 */ /* 0x000fea0003800000 */
.L_x_9:
[----:B------:R-:W-:Y:S02]  /*1200*/  ULDC.64 UR4, c[0x0][0x590] ;  /* 0x0001640000047ab9 */ /* 0x000fe40000000a00 */
[----:B------:R-:W-:-:S04]  /*1210*/  ISETP.NE.U32.AND P0, PT, RZ, UR4, PT ;  /* 0x00000004ff007c0c */ /* 0x000fc8000bf05070 */
[----:B------:R-:W-:-:S13]  /*1220*/  ISETP.NE.AND.EX P0, PT, RZ, UR5, PT, P0 ;  /* 0x00000005ff007c0c */ /* 0x000fda000bf05300 */
[----:B------:R-:W-:Y:S05]  /*1230*/  @!P0 BRA `(.L_x_11) ;  /* 0x00000000000c8947 */ /* 0x000fea0003800000 */
[----:B0-----:R-:W1:Y:S02]  /*1240*/  LDC.64 R2, c[0x0][0x590] ;  /* 0x00016400ff027b82 */ /* 0x001e640000000a00 */
[----:B-1----:R1:W5:Y:S01]  /*1250*/  LDG.E R15, desc[UR20][R2.64] ;  /* 0x00000014020f7981 */ /* 0x002362000c1e1900 */
[----:B------:R-:W-:Y:S05]  /*1260*/  BRA `(.L_x_10) ;  /* 0x0000000000047947 */ /* 0x000fea0003800000 */
.L_x_11:
[----:B-1----:R-:W3:Y:S02]  /*1270*/  LDC R15, c[0x0][0x584] ;  /* 0x00016100ff0f7b82 */ /* 0x002ee40000000800 */
.L_x_10:
[----:B------:R-:W4:Y:S01]  /*1280*/  LDC R0, c[0x0][0x65c] ;  /* 0x00019700ff007b82 */ /* 0x000f220000000800 */
[----:B------:R-:W-:Y:S01]  /*1290*/  ULDC UR8, c[0x0][0x28c] ;  /* 0x0000a30000087ab9 */ /* 0x000fe20000000800 */
[----:B------:R-:W-:Y:S01]  /*12a0*/  ISETP.NE.AND P0, PT, R6, 0x2, PT ;  /* 0x000000020600780c */ /* 0x000fe20003f05270 */
[----:B------:R-:W-:Y:S01]  /*12b0*/  UIADD3 UR8, UR8, 0x1f, URZ ;  /* 0x0000001f08087890 */ /* 0x000fe2000fffe03f */
[----:B------:R-:W-:Y:S01]  /*12c0*/  IMAD.U32 R4, RZ, RZ, UR12 ;  /* 0x0000000cff047e24 */ /* 0x000fe2000f8e00ff */
[----:B------:R-:W-:Y:S01]  /*12d0*/  UMOV UR5, URZ ;  /* 0x0000003f00057c82 */ /* 0x000fe20008000000 */
[----:B------:R-:W-:Y:S01]  /*12e0*/  UMOV UR4, URZ ;  /* 0x0000003f00047c82 */ /* 0x000fe20008000000 */
[----:B------:R-:W-:-:S04]  /*12f0*/  USHF.R.S32.HI UR9, URZ, 0x1f, UR8 ;  /* 0x0000001f3f097899 */ /* 0x000fc80008011408 */
[----:B------:R-:W-:-:S04]  /*1300*/  ULEA.HI UR9, UR9, UR8, URZ, 0x5 ;  /* 0x0000000809097291 */ /* 0x000fc8000f8f283f */
[----:B------:R-:W-:Y:S01]  /*1310*/  USHF.R.S32.HI UR13, URZ, 0x5, UR9 ;  /* 0x000000053f0d7899 */ /* 0x000fe20008011409 */
[----:B----4-:R-:W-:-:S13]  /*1320*/  ISETP.NE.AND P4, PT, R0, 0x1, PT ;  /* 0x000000010000780c */ /* 0x010fda0003f85270 */
[----:B01----:R-:W0:Y:S01]  /*1330*/  @P4 LDC R3, c[0x0][0x10] ;  /* 0x00000400ff034b82 */ /* 0x003e220000000800 */
[----:B------:R-:W-:Y:S02]  /*1340*/  @P4 IMAD.MOV.U32 R17, RZ, RZ, RZ ;  /* 0x000000ffff114224 */ /* 0x000fe400078e00ff */
[----:B------:R-:W-:-:S05]  /*1350*/  @P4 IMAD.MOV.U32 R5, RZ, RZ, RZ ;  /* 0x000000ffff054224 */ /* 0x000fca00078e00ff */
[----:B------:R-:W1:Y:S01]  /*1360*/  @!P4 LDC R9, c[0x0][0xc] ;  /* 0x00000300ff09cb82 */ /* 0x000e620000000800 */
[----:B------:R-:W-:Y:S01]  /*1370*/  ULDC UR6, c[0x0][0xc] ;  /* 0x0000030000067ab9 */ /* 0x000fe20000000800 */
[----:B------:R-:W-:Y:S02]  /*1380*/  ULDC UR7, c[0x0][0x10] ;  /* 0x0000040000077ab9 */ /* 0x000fe40000000800 */
[----:B------:R-:W-:-:S04]  /*1390*/  UIMAD.WIDE.U32 UR6, UR6, UR7, URZ ;  /* 0x00000007060672a5 */ /* 0x000fc8000f8e003f */
[----:B------:R-:W4:Y:S01]  /*13a0*/  LDC R8, c[0x0][0x14] ;  /* 0x00000500ff087b82 */ /* 0x000f220000000800 */
[----:B0-----:R-:W-:-:S04]  /*13b0*/  @P4 IMAD.WIDE.U32 R2, R3, UR12, R16 ;  /* 0x0000000c03024c25 */ /* 0x001fc8000f8e0010 */
[----:B------:R-:W-:Y:S02]  /*13c0*/  @P4 IMAD.IADD R3, R3, 0x1, R5 ;  /* 0x0000000103034824 */ /* 0x000fe400078e0205 */
[----:B------:R-:W-:Y:S02]  /*13d0*/  IMAD.MOV.U32 R5, RZ, RZ, RZ ;  /* 0x000000ffff057224 */ /* 0x000fe400078e00ff */
[----:B-1----:R-:W-:-:S04]  /*13e0*/  @!P4 IMAD.WIDE.U32 R4, R16, R9, R4 ;  /* 0x000000091004c225 */ /* 0x002fc800078e0004 */
[----:B------:R-:W-:Y:S02]  /*13f0*/  @!P4 IMAD.MOV.U32 R2, RZ, RZ, R4 ;  /* 0x000000ffff02c224 */ /* 0x000fe400078e0004 */
[C---:B----4-:R-:W-:Y:S02]  /*1400*/  IMAD R21, R8.reuse, UR7, RZ ;  /* 0x0000000708157c24 */ /* 0x050fe4000f8e02ff */
[----:B------:R-:W-:Y:S01]  /*1410*/  IMAD.WIDE.U32 R8, R8, UR6, RZ ;  /* 0x0000000608087c25 */ /* 0x000fe2000f8e00ff */
[----:B------:R-:W-:-:S03]  /*1420*/  ULDC.64 UR6, c[0x0][0x650] ;  /* 0x0001940000067ab9 */ /* 0x000fc60000000a00 */
[----:B------:R-:W-:Y:S02]  /*1430*/  @!P4 IMAD.MOV.U32 R3, RZ, RZ, R5 ;  /* 0x000000ffff03c224 */ /* 0x000fe400078e0005 */
[----:B------:R-:W-:Y:S01]  /*1440*/  IMAD.IADD R0, R9, 0x1, R21 ;  /* 0x0000000109007824 */ /* 0x000fe200078e0215 */
[----:B------:R-:W-:Y:S06]  /*1450*/  @P0 BRA `(.L_x_12) ;  /* 0x0000000000200947 */ /* 0x000fec0003800000 */
[----:B------:R-:W-:Y:S01]  /*1460*/  USHF.R.U32.HI UR4, URZ, 0x3, UR13 ;  /* 0x000000033f047899 */ /* 0x000fe2000801160d */
[----:B------:R-:W-:Y:S01]  /*1470*/  IADD3 R2, P0, R2, R8, RZ ;  /* 0x0000000802027210 */ /* 0x000fe20007f1e0ff */
[----:B------:R-:W-:Y:S02]  /*1480*/  UISETP.GE.U32.AND UP0, UPT, UR13, 0x38, UPT ;  /* 0x000000380d00788c */ /* 0x000fe4000bf06070 */
[----:B------:R-:W-:Y:S02]  /*1490*/  UIMAD.WIDE.U32 UR4, UR4, 0x24924925, URZ ;  /* 0x24924925040478a5 */ /* 0x000fe4000f8e003f */
[----:B------:R-:W-:-:S05]  /*14a0*/  IMAD.X R3, R0, 0x1, R3, P0 ;  /* 0x0000000100037824 */ /* 0x000fca00000e0603 */
[----:B------:R-:W-:Y:S02]  /*14b0*/  UMOV UR4, URZ ;  /* 0x0000003f00047c82 */ /* 0x000fe40008000000 */
[----:B------:R-:W-:Y:S02]  /*14c0*/  @UP0 ULOP3.LUT UR4, UR5, 0x1, URZ, 0xc0, !UPT ;  /* 0x0000000105040892 */ /* 0x000fe4000f8ec03f */
[----:B------:R-:W-:-:S12]  /*14d0*/  UIMAD UR5, UR5, -0x38, UR13 ;  /* 0xffffffc8050578a4 */ /* 0x000fd8000f8e020d */
.L_x_12:
[----:B------:R-:W-:Y:S01]  /*14e0*/  ISETP.GE.U32.AND P0, PT, R2, UR6, PT ;  /* 0x0000000602007c0c */ /* 0x000fe2000bf06070 */
[----:B------:R-:W-:Y:S01]  /*14f0*/  IMAD.MOV.U32 R6, RZ, RZ, -0x1 ;  /* 0xffffffffff067424 */ /* 0x000fe200078e00ff */
[----:B------:R-:W-:Y:S01]  /*1500*/  PRMT R20, RZ, 0x7610, R20 ;  /* 0x00007610ff147816 */ /* 0x000fe20000000014 */
[----:B------:R-:W-:Y:S01]  /*1510*/  IMAD.MOV.U32 R4, RZ, RZ, -0x1 ;  /* 0xffffffffff047424 */ /* 0x000fe200078e00ff */
[----:B------:R-:W-:Y:S01]  /*1520*/  ISETP.GE.U32.AND.EX P0, PT, R3, UR7, PT, P0 ;  /* 0x0000000703007c0c */ /* 0x000fe2000bf06100 */
[----:B------:R-:W-:-:S12]  /*1530*/  IMAD.MOV.U32 R5, RZ, RZ, -0x1 ;  /* 0xffffffffff057424 */ /* 0x000fd800078e00ff */
[----:B------:R-:W-:Y:S05]  /*1540*/  @P0 BRA `(.L_x_13) ;  /* 0x0000000400240947 */ /* 0x000fea0003800000 */
[----:B------:R-:W0:Y:S01]  /*1550*/  LDC.64 R30, c[0x0][0x628] ;  /* 0x00018a00ff1e7b82 */ /* 0x000e220000000a00 */
[----:B------:R-:W-:Y:S02]  /*1560*/  IMAD.MOV.U32 R4, RZ, RZ, R2 ;  /* 0x000000ffff047224 */ /* 0x000fe400078e0002 */
[----:B------:R-:W-:-:S05]  /*1570*/  IMAD.MOV.U32 R5, RZ, RZ, R3 ;  /* 0x000000ffff057224 */ /* 0x000fca00078e0003 */
[----:B------:R-:W1:Y:S08]  /*1580*/  LDC R6, c[0x0][0x630] ;  /* 0x00018c00ff067b82 */ /* 0x000e700000000800 */
[----:B------:R-:W4:Y:S01]  /*1590*/  LDC.64 R32, c[0x0][0x620] ;  /* 0x00018800ff207b82 */ /* 0x000f220000000a00 */
[----:B0-----:R-:W-:-:S04]  /*15a0*/  ISETP.NE.U32.AND P0, PT, R30, RZ, PT ;  /* 0x000000ff1e00720c */ /* 0x001fc80003f05070 */
[----:B------:R-:W-:-:S13]  /*15b0*/  ISETP.NE.AND.EX P0, PT, R31, RZ, PT, P0 ;  /* 0x000000ff1f00720c */ /* 0x000fda0003f05300 */
[----:B-1--4-:R-:W-:Y:S05]  /*15c0*/  @!P0 BRA `(.L_x_14) ;  /* 0x0000000000288947 */ /* 0x012fea0003800000 */
[----:B------:R-:W0:Y:S02]  /*15d0*/  LDC R23, c[0x0][0x634] ;  /* 0x00018d00ff177b82 */ /* 0x000e240000000800 */
[----:B0-----:R-:W-:-:S05]  /*15e0*/  IADD3 R23, P0, R2, R23, RZ ;  /* 0x0000001702177210 */ /* 0x001fca0007f1e0ff */
[----:B------:R-:W-:-:S04]  /*15f0*/  IMAD.X R29, RZ, RZ, R3, P0 ;  /* 0x000000ffff1d7224 */ /* 0x000fc800000e0603 */
[----:B------:R-:W-:-:S04]  /*1600*/  IMAD.WIDE.U32 R4, R29, R30, RZ ;  /* 0x0000001e1d047225 */ /* 0x000fc800078e00ff */
[----:B------:R-:W-:-:S04]  /*1610*/  IMAD.WIDE.U32 R20, P0, R23, R31, R4 ;  /* 0x0000001f17147225 */ /* 0x000fc80007800004 */
[----:B------:R-:W-:-:S04]  /*1620*/  IMAD.WIDE.U32 R4, R23, R30, RZ ;  /* 0x0000001e17047225 */ /* 0x000fc800078e00ff */
[----:B------:R-:W-:Y:S01]  /*1630*/  IMAD.X R23, RZ, RZ, RZ, P0 ;  /* 0x000000ffff177224 */ /* 0x000fe200000e06ff */
[----:B------:R-:W-:Y:S01]  /*1640*/  IADD3 RZ, P0, R5, R20, RZ ;  /* 0x0000001405ff7210 */ /* 0x000fe20007f1e0ff */
[----:B------:R-:W-:-:S04]  /*1650*/  IMAD.MOV.U32 R22, RZ, RZ, R21 ;  /* 0x000000ffff167224 */ /* 0x000fc800078e0015 */
[----:B------:R-:W-:-:S08]  /*1660*/  IMAD.WIDE.U32.X R4, R29, R31, R22, P0 ;  /* 0x0000001f1d047225 */ /* 0x000fd000000e0416 */
.L_x_14:
[----:B------:R-:W0:Y:S01]  /*1670*/  LDC.64 R34, c[0x0][0x640] ;  /* 0x00019000ff227b82 */ /* 0x000e220000000a00 */
[-CC-:B------:R-:W-:Y:S01]  /*1680*/  SHF.R.U64 R36, R4, R6.reuse, R5.reuse ;  /* 0x0000000604247219 */ /* 0x180fe20000001205 */
[----:B------:R-:W-:Y:S01]  /*1690*/  IMAD.MOV.U32 R39, RZ, RZ, 0x1 ;  /* 0x00000001ff277424 */ /* 0x000fe200078e00ff */
[----:B------:R-:W-:Y:S02]  /*16a0*/  SHF.R.U32.HI R4, RZ, R6, R5 ;  /* 0x00000006ff047219 */ /* 0x000fe40000011605 */
[----:B------:R-:W-:-:S03]  /*16b0*/  IADD3 R21, P0, RZ, -R36, RZ ;  /* 0x80000024ff157210 */ /* 0x000fc60007f1e0ff */
[----:B------:R-:W1:Y:S02]  /*16c0*/  LDC R20, c[0x0][0x618] ;  /* 0x00018600ff147b82 */ /* 0x000e640000000800 */
[----:B------:R-:W-:-:S04]  /*16d0*/  IMAD.X R5, RZ, RZ, ~R4, P0 ;  /* 0x000000ffff057224 */ /* 0x000fc800000e0e04 */
[-C--:B------:R-:W-:Y:S02]  /*16e0*/  IMAD R6, R5, R32.reuse, RZ ;  /* 0x0000002005067224 */ /* 0x080fe400078e02ff */
[----:B------:R-:W4:Y:S01]  /*16f0*/  LDC R23, c[0x0][0x608] ;  /* 0x00018200ff177b82 */ /* 0x000f220000000800 */
[----:B------:R-:W-:-:S04]  /*1700*/  IMAD.WIDE.U32 R4, R21, R32, R2 ;  /* 0x0000002015047225 */ /* 0x000fc800078e0002 */
[----:B------:R-:W-:-:S03]  /*1710*/  IMAD R21, R21, R33, R6 ;  /* 0x0000002115157224 */ /* 0x000fc600078e0206 */
[----:B------:R-:W2:Y:S01]  /*1720*/  LDC R26, c[0x0][0x658] ;  /* 0x00019600ff1a7b82 */ /* 0x000ea20000000800 */
[----:B------:R-:W-:Y:S01]  /*1730*/  IMAD.IADD R5, R5, 0x1, R21 ;  /* 0x0000000105057824 */ /* 0x000fe200078e0215 */
[----:B0-----:R-:W-:Y:S01]  /*1740*/  ISETP.NE.U32.AND P0, PT, R34, RZ, PT ;  /* 0x000000ff2200720c */ /* 0x001fe20003f05070 */
[----:B------:R-:W-:-:S03]  /*1750*/  IMAD.MOV.U32 R21, RZ, RZ, -0x1 ;  /* 0xffffffffff157424 */ /* 0x000fc600078e00ff */
[----:B------:R-:W-:Y:S02]  /*1760*/  ISETP.NE.AND.EX P0, PT, R35, RZ, PT, P0 ;  /* 0x000000ff2300720c */ /* 0x000fe40003f05300 */
[----:B------:R-:W0:Y:S01]  /*1770*/  LDC R33, c[0x0][0x600] ;  /* 0x00018000ff217b82 */ /* 0x000e220000000800 */
[-CC-:B-1----:R-:W-:Y:S02]  /*1780*/  SHF.R.U64 R31, R4, R20.reuse, R5.reuse ;  /* 0x00000014041f7219 */ /* 0x182fe40000001205 */
[----:B------:R-:W-:-:S05]  /*1790*/  SHF.R.U32.HI R4, RZ, R20, R5 ;  /* 0x00000014ff047219 */ /* 0x000fca0000011605 */
[----:B------:R-:W1:Y:S01]  /*17a0*/  LDC R28, c[0x0][0x648] ;  /* 0x00019200ff1c7b82 */ /* 0x000e620000000800 */
[-CC-:B----4-:R-:W-:Y:S02]  /*17b0*/  SHF.R.U64 R41, R31, R23.reuse, R4.reuse ;  /* 0x000000171f297219 */ /* 0x190fe40000001204 */
[----:B------:R-:W-:-:S05]  /*17c0*/  SHF.R.U32.HI R5, RZ, R23, R4 ;  /* 0x00000017ff057219 */ /* 0x000fca0000011604 */
[----:B------:R-:W4:Y:S01]  /*17d0*/  LDC R37, c[0x0][0x638] ;  /* 0x00018e00ff257b82 */ /* 0x000f220000000800 */
[-C--:B--2---:R-:W-:Y:S02]  /*17e0*/  SHF.L.U32 R4, R21, R26.reuse, RZ ;  /* 0x0000001a15047219 */ /* 0x084fe400000006ff */
[--C-:B------:R-:W-:Y:S02]  /*17f0*/  SHF.R.U64 R32, R41, R26, R5.reuse ;  /* 0x0000001a29207219 */ /* 0x100fe40000001205 */
[----:B------:R-:W-:Y:S02]  /*1800*/  LOP3.LUT R6, RZ, R4, RZ, 0x33, !PT ;  /* 0x00000004ff067212 */ /* 0x000fe400078e33ff */
[----:B------:R-:W-:Y:S01]  /*1810*/  SHF.R.U32.HI R5, RZ, R26, R5 ;  /* 0x0000001aff057219 */ /* 0x000fe20000011605 */
[----:B------:R-:W2:Y:S01]  /*1820*/  LDC R30, c[0x0][0x610] ;  /* 0x00018400ff1e7b82 */ /* 0x000ea20000000800 */
[----:B------:R-:W-:Y:S01]  /*1830*/  IMAD.MOV.U32 R4, RZ, RZ, R32 ;  /* 0x000000ffff047224 */ /* 0x000fe200078e0020 */
[----:B------:R-:W-:Y:S06]  /*1840*/  @!P0 BRA `(.L_x_15) ;  /* 0x0000000000288947 */ /* 0x000fec0003800000 */
[----:B------:R-:W3:Y:S02]  /*1850*/  LDC R23, c[0x0][0x64c] ;  /* 0x00019300ff177b82 */ /* 0x000ee40000000800 */
[----:B---3--:R-:W-:-:S05]  /*1860*/  IADD3 R23, P0, R32, R23, RZ ;  /* 0x0000001720177210 */ /* 0x008fca0007f1e0ff */
        /* <DEDUP_REMOVED lines=8> */
.L_x_15:
[----:B-1----:R-:W-:Y:S01]  /*18f0*/  SHF.R.U64 R17, R4, R28, R5 ;  /* 0x0000001c04117219 */ /* 0x002fe20000001205 */
[----:B------:R-:W-:Y:S01]  /*1900*/  @P4 IMAD R25, R27, R24, R16 ;  /* 0x000000181b194224 */ /* 0x000fe200078e0210 */
[----:B------:R-:W-:Y:S02]  /*1910*/  SHF.L.U32 R4, R39, R26, RZ ;  /* 0x0000001a27047219 */ /* 0x000fe400000006ff */
[----:B------:R-:W-:Y:S01]  /*1920*/  LOP3.LUT R5, R41, R6, RZ, 0xc0, !PT ;  /* 0x0000000629057212 */ /* 0x000fe200078ec0ff */
[----:B0-----:R-:W-:Y:S02]  /*1930*/  VIADD R6, R33, 0xffffffff ;  /* 0xffffffff21067836 */ /* 0x001fe40000000000 */
[----:B------:R-:W-:Y:S02]  /*1940*/  IMAD.MOV R20, RZ, RZ, -R17 ;  /* 0x000000ffff147224 */ /* 0x000fe400078e0a11 */
[----:B------:R-:W-:Y:S01]  /*1950*/  IMAD R16, R4, R17, R5 ;  /* 0x0000001104107224 */ /* 0x000fe200078e0205 */
[----:B------:R-:W-:Y:S01]  /*1960*/  LOP3.LUT R5, R31, R6, RZ, 0xc0, !PT ;  /* 0x000000061f057212 */ /* 0x000fe200078ec0ff */
[----:B----4-:R-:W-:-:S02]  /*1970*/  IMAD R4, R20, R37, R32 ;  /* 0x0000002514047224 */ /* 0x010fc400078e0220 */
[----:B--2---:R-:W-:Y:S02]  /*1980*/  IMAD R6, R16, R30, R25 ;  /* 0x0000001e10067224 */ /* 0x004fe400078e0219 */
[----:B------:R-:W-:Y:S02]  /*1990*/  IMAD R5, R4, R33, R5 ;  /* 0x0000002104057224 */ /* 0x000fe400078e0205 */
[----:B------:R-:W-:-:S03]  /*19a0*/  IMAD.MOV.U32 R20, RZ, RZ, 0x1 ;  /* 0x00000001ff147424 */ /* 0x000fc600078e00ff */
[----:B------:R-:W-:Y:S02]  /*19b0*/  SEL R4, R5, R6, !P4 ;  /* 0x0000000605047207 */ /* 0x000fe40006000000 */
[----:B------:R-:W-:Y:S01]  /*19c0*/  SEL R6, R6, R5, !P4 ;  /* 0x0000000506067207 */ /* 0x000fe20006000000 */
[----:B------:R-:W-:-:S07]  /*19d0*/  IMAD.MOV.U32 R5, RZ, RZ, R36 ;  /* 0x000000ffff057224 */ /* 0x000fce00078e0024 */
.L_x_13:
[----:B------:R-:W-:Y:S05]  /*19e0*/  @!P2 BRA `(.L_x_16) ;  /* 0x00000000000ca947 */ /* 0x000fea0003800000 */
[----:B------:R-:W-:Y:S01]  /*19f0*/  UCGABAR_WAIT ;  /* 0x0000000000007dc7 */ /* 0x000fe20008000000 */
[----:B------:R-:W-:Y:S01]  /*1a00*/  CCTL.IVALL ;  /* 0x00000000ff00798f */ /* 0x000fe20002000000 */
[----:B------:R-:W-:Y:S05]  /*1a10*/  BRA `(.L_x_17) ;  /* 0x0000000000047947 */ /* 0x000fea0003800000 */
.L_x_16:
[----:B------:R-:W-:Y:S06]  /*1a20*/  BAR.SYNC.DEFER_BLOCKING 0x0 ;  /* 0x0000000000007b1d */ /* 0x000fec0000010000 */
.L_x_17:
[----:B------:R-:W-:Y:S05]  /*1a30*/  @!P5 BRA `(.L_x_18) ;  /* 0x0000004000c8d947 */ /* 0x000fea0003800000 */
[----:B------:R-:W-:-:S13]  /*1a40*/  ISETP.GT.U32.AND P0, PT, R38, 0x1, PT ;  /* 0x000000012600780c */ /* 0x000fda0003f04070 */
[----:B------:R-:W-:Y:S05]  /*1a50*/  @P0 EXIT ;  /* 0x000000000000094d */ /* 0x000fea0003800000 */
.L_x_19:
[----:B------:R-:W-:-:S08]  /*1a60*/  NOP ;  /* 0x0000000000007918 */ /* 0x000fd00000000000 */
[----:B------:R-:W0:Y:S02]  /*1a70*/  USETMAXREG.TRY_ALLOC.CTAPOOL UP0, 0xe8 ;  /* 0x000000e8000079c8 */ /* 0x000e240008000600 */
[----:B0-----:R-:W-:-:S13]  /*1a80*/  PLOP3.LUT P0, PT, PT, PT, UP0, 0x80, 0x0 ;  /* 0x000000000000781c */ /* 0x001fda0003f0f008 */
[----:B------:R-:W-:Y:S05]  /*1a90*/  @!P0 BRA `(.L_x_19) ;  /* 0xfffffffc00f08947 */ /* 0x000fea000383ffff */
[----:B------:R-:W-:-:S13]  /*1aa0*/  LOP3.LUT P0, RZ, R20, 0xff, RZ, 0xc0, !PT ;  /* 0x000000ff14ff7812 */ /* 0x000fda000780c0ff */
[----:B------:R-:W-:Y:S05]  /*1ab0*/  @!P0 EXIT ;  /* 0x000000000000894d */ /* 0x000fea0003800000 */
[----:B------:R-:W0:Y:S01]  /*1ac0*/  S2UR UR6, SR_CgaCtaId ;  /* 0x00000000000679c3 */ /* 0x000e220000008800 */
[CC--:B------:R-:W-:Y:S01]  /*1ad0*/  LEA.HI R11, R19.reuse, R10.reuse, RZ, 0x2 ;  /* 0x0000000a130b7211 */ /* 0x0c0fe200078f10ff */
[----:B------:R-:W-:Y:S01]  /*1ae0*/  UIADD3 UR7, UR15, -0x1, URZ ;  /* 0xffffffff0f077890 */ /* 0x000fe2000fffe03f */
[----:B------:R-:W-:Y:S01]  /*1af0*/  LEA.HI R19, R19, R10, RZ, 0x5 ;  /* 0x0000000a13137211 */ /* 0x000fe200078f28ff */
[----:B------:R-:W-:Y:S01]  /*1b00*/  UMOV UR12, 0x400 ;  /* 0x00000400000c7882 */ /* 0x000fe20000000000 */
[--C-:B------:R-:W-:Y:S01]  /*1b10*/  SHF.R.S32.HI R16, RZ, 0x2, R11.reuse ;  /* 0x00000002ff107819 */ /* 0x100fe2000001140b */
[----:B------:R-:W-:Y:S01]  /*1b20*/  UISETP.LT.AND UP0, UPT, UR13, 0x1, UPT ;  /* 0x000000010d00788c */ /* 0x000fe2000bf01270 */
[----:B------:R-:W-:Y:S01]  /*1b30*/  SHF.R.S32.HI R17, RZ, 0x1f, R11 ;  /* 0x0000001fff117819 */ /* 0x000fe2000001140b */
[----:B------:R-:W-:Y:S01]  /*1b40*/  USHF.L.U32 UR22, UR13, 0x1, URZ ;  /* 0x000000010d167899 */ /* 0x000fe2000800063f */
[----:B------:R-:W-:Y:S01]  /*1b50*/  SHF.R.S32.HI R19, RZ, 0x5, R19 ;  /* 0x00000005ff137819 */ /* 0x000fe20000011413 */
[----:B------:R-:W-:Y:S01]  /*1b60*/  USEL UR14, UR13, 0x1, UP0 ;  /* 0x000000010d0e7887 */ /* 0x000fe20008000000 */
[----:B------:R-:W-:Y:S01]  /*1b70*/  LEA.HI R17, R17, R16, RZ, 0x3 ;  /* 0x0000001011117211 */ /* 0x000fe200078f18ff */
[----:B------:R-:W-:Y:S01]  /*1b80*/  UISETP.NE.AND UP0, UPT, UR7, URZ, UPT ;  /* 0x0000003f0700728c */ /* 0x000fe2000bf05270 */
[----:B------:R-:W-:Y:S01]  /*1b90*/  LOP3.LUT R11, R11, 0xfffffffc, RZ, 0xc0, !PT ;  /* 0xfffffffc0b0b7812 */ /* 0x000fe200078ec0ff */
[----:B------:R-:W-:Y:S01]  /*1ba0*/  UIADD3 UR14, -UR14, UR13, URZ ;  /* 0x0000000d0e0e7290 */ /* 0x000fe2000fffe13f */
[----:B------:R-:W-:Y:S01]  /*1bb0*/  LOP3.LUT R17, R17, 0xfffffff8, RZ, 0xc0, !PT ;  /* 0xfffffff811117812 */ /* 0x000fe200078ec0ff */
[----:B------:R-:W-:Y:S01]  /*1bc0*/  USEL UR9, URZ, 0x1, UP0 ;  /* 0x000000013f097887 */ /* 0x000fe20008000000 */
[----:B------:R-:W-:Y:S01]  /*1bd0*/  LOP3.LUT R86, R7, 0x1, RZ, 0xfc, !PT ;  /* 0x0000000107567812 */ /* 0x000fe200078efcff */
[----:B------:R-:W-:-:S02]  /*1be0*/  IMAD.IADD R20, R10, 0x1, -R11 ;  /* 0x000000010a147824 */ /* 0x000fc400078e0a0b */
[----:B------:R-:W-:Y:S02]  /*1bf0*/  IMAD.IADD R16, R16, 0x1, -R17 ;  /* 0x0000000110107824 */ /* 0x000fe400078e0a11 */
[----:B------:R-:W-:Y:S01]  /*1c00*/  IMAD.U32 R87, RZ, RZ, UR9 ;  /* 0x00000009ff577e24 */ /* 0x000fe2000f8e00ff */
[----:B0-----:R-:W-:Y:S02]  /*1c10*/  ULEA UR12, UR6, UR12, 0x18 ;  /* 0x0000000c060c7291 */ /* 0x001fe4000f8ec03f */
[--C-:B------:R-:W-:Y:S01]  /*1c20*/  SHF.R.S32.HI R17, RZ, 0x1f, R16.reuse ;  /* 0x0000001fff117819 */ /* 0x100fe20000011410 */
[----:B------:R-:W-:Y:S01]  /*1c30*/  USHF.L.U32 UR6, UR7, 0x3, URZ ;  /* 0x0000000307067899 */ /* 0x000fe2000800063f */
[C-C-:B------:R-:W-:Y:S01]  /*1c40*/  IMAD R21, R19.reuse, -0x10, -R16.reuse ;  /* 0xfffffff013157824 */ /* 0x140fe200078e0a10 */
[----:B------:R-:W-:Y:S02]  /*1c50*/  UIADD3 UR7, UR12, 0x480, URZ ;  /* 0x000004800c077890 */ /* 0x000fe4000fffe03f */
[----:B------:R-:W-:Y:S01]  /*1c60*/  ULOP3.LUT UR6, UR6, 0x8, URZ, 0xc0, !UPT ;  /* 0x0000000806067892 */ /* 0x000fe2000f8ec03f */
[----:B------:R-:W-:Y:S01]  /*1c70*/  IMAD.WIDE R10, R19, 0x10, R16 ;  /* 0x00000010130a7825 */ /* 0x000fe200078e0210 */
[----:B------:R-:W-:-:S02]  /*1c80*/  UIADD3 UR8, UR12, 0x1c480, URZ ;  /* 0x0001c4800c087890 */ /* 0x000fc4000fffe03f */
[----:B------:R-:W-:Y:S02]  /*1c90*/  USHF.R.U32.HI UR7, URZ, 0x4, UR7 ;  /* 0x000000043f077899 */ /* 0x000fe40008011607 */
[----:B------:R-:W-:Y:S02]  /*1ca0*/  USHF.R.U32.HI UR8, URZ, 0x4, UR8 ;  /* 0x000000043f087899 */ /* 0x000fe40008011608 */
[----:B------:R-:W-:Y:S02]  /*1cb0*/  ULOP3.LUT UR24, UR6, 0x8, URZ, 0x3c, !UPT ;  /* 0x0000000806187892 */ /* 0x000fe4000f8e3c3f */
[----:B------:R-:W-:Y:S02]  /*1cc0*/  ULOP3.LUT UR16, UR6, 0x18, URZ, 0x3c, !UPT ;  /* 0x0000001806107892 */ /* 0x000fe4000f8e3c3f */
[----:B------:R-:W-:Y:S01]  /*1cd0*/  UIADD3 UR23, UR12, 0x390, URZ ;  /* 0x000003900c177890 */ /* 0x000fe2000fffe03f */
[----:B------:R-:W-:Y:S01]  /*1ce0*/  ULDC UR6, c[0x0][0x284] ;  /* 0x0000a10000067ab9 */ /* 0x000fe20000000800 */
[----:B------:R-:W-:Y:S01]  /*1cf0*/  ULOP3.LUT UR7, UR7, 0x3fff, URZ, 0xc0, !UPT ;  /* 0x00003fff07077892 */ /* 0x000fe2000f8ec03f */
[----:B------:R-:W-:Y:S01]  /*1d00*/  VIADD R21, R21, UR6 ;  /* 0x0000000615157c36 */ /* 0x000fe20008000000 */
[----:B------:R-:W-:-:S02]  /*1d10*/  ULOP3.LUT UR8, UR8, 0x3fff, URZ, 0xc0, !UPT ;  /* 0x00003fff08087892 */ /* 0x000fc4000f8ec03f */
[----:B------:R-:W-:Y:S02]  /*1d20*/  ULEA UR15, UR15, UR23, 0x3 ;  /* 0x000000170f0f7291 */ /* 0x000fe4000f8e183f */
[----:B------:R-:W-:Y:S02]  /*1d30*/  ULOP3.LUT UR17, UR7, 0x10000, URZ, 0xfc, !UPT ;  /* 0x0001000007117892 */ /* 0x000fe4000f8efc3f */
[----:B------:R-:W-:-:S12]  /*1d40*/  ULOP3.LUT UR18, UR8, 0x10000, URZ, 0xfc, !UPT ;  /* 0x0001000008127892 */ /* 0x000fd8000f8efc3f */
.L_x_110:
[----:B------:R-:W-:Y:S01]  /*1d50*/  SHF.L.U32 R16, R87, 0x1f, RZ ;  /* 0x0000001f57107819 */ /* 0x000fe200000006ff */
[----:B------:R-:W0:Y:S01]  /*1d60*/  LDC R17, c[0x0][0x28c] ;  /* 0x0000a300ff117b82 */ /* 0x000e220000000800 */
[----:B------:R-:W-:Y:S01]  /*1d70*/  UMOV UR6, URZ ;  /* 0x0000003f00067c82 */ /* 0x000fe20008000000 */
[----:B------:R-:W-:Y:S01]  /*1d80*/  UMOV UR19, UR5 ;  /* 0x0000000500137c82 */ /* 0x000fe20008000000 */
[----:B-1----:R-:W1:Y:S01]  /*1d90*/  SYNCS.PHASECHK.TRANS64.TRYWAIT P0, [UR15+-0x8], R16 ;  /* 0xfffff810ff0075a7 */ /* 0x002e62000800014f */
[----:B0-----:R-:W-:Y:S01]  /*1da0*/  ISETP.GE.AND P1, PT, R17, 0x1, PT ;  /* 0x000000011100780c */ /* 0x001fe20003f26270 */
[----:B-1234-:R-:W-:-:S12]  /*1db0*/  @!P0 BRA `(.L_x_20) ;  /* 0x0000006c00308947 */ /* 0x01efd80003800000 */
.L_x_184:
[----:B------:R-:W-:Y:S01]  /*1dc0*/  UMOV UR7, URZ ;  /* 0x0000003f00077c82 */ /* 0x000fe20008000000 */
[----:B------:R-:W-:Y:S01]  /*1dd0*/  UMOV UR8, URZ ;  /* 0x0000003f00087c82 */ /* 0x000fe20008000000 */
[----:B------:R-:W-:Y:S02]  /*1de0*/  CS2R R22, SRZ ;  /* 0x0000000000167805 */ /* 0x000fe4000001ff00 */
[----:B------:R-:W-:Y:S02]  /*1df0*/  CS2R R56, SRZ ;  /* 0x0000000000387805 */ /* 0x000fe4000001ff00 */
[----:B------:R-:W-:Y:S02]  /*1e00*/  CS2R R58, SRZ ;  /* 0x00000000003a7805 */ /* 0x000fe4000001ff00 */
[----:B------:R-:W-:Y:S02]  /*1e10*/  CS2R R60, SRZ ;  /* 0x00000000003c7805 */ /* 0x000fe4000001ff00 */
[----:B------:R-:W-:-:S02]  /*1e20*/  CS2R R62, SRZ ;  /* 0x00000000003e7805 */ /* 0x000fc4000001ff00 */
[----:B------:R-:W-:Y:S02]  /*1e30*/  CS2R R64, SRZ ;  /* 0x0000000000407805 */ /* 0x000fe4000001ff00 */
        /* <DEDUP_REMOVED lines=9> */
[----:B------:R-:W-:Y:S01]  /*1ed0*/  CS2R R84, SRZ ;  /* 0x0000000000547805 */ /* 0x000fe2000001ff00 */
[----:B------:R-:W-:Y:S01]  /*1ee0*/  IMAD.U32 R88, RZ, RZ, UR4 ;  /* 0x00000004ff587e24 */ /* 0x000fe2000f8e00ff */
        /* <DEDUP_REMOVED lines=15> */
[----:B------:R-:W-:Y:S01]  /*1fe0*/  CS2R R54, SRZ ;  /* 0x0000000000367805 */ /* 0x000fe2000001ff00 */
[----:B------:R-:W-:Y:S06]  /*1ff0*/  @!P1 BRA `(.L_x_21) ;  /* 0x0000000400449947 */ /* 0x000fec0003800000 */
[----:B------:R-:W-:-:S13]  /*2000*/  ISETP.NE.AND P1, PT, R86, 0x3, PT ;  /* 0x000000035600780c */ /* 0x000fda0003f25270 */
[----:B------:R-:W-:Y:S05]  /*2010*/  @!P1 BRA `(.L_x_22) ;  /* 0x0000000000049947 */ /* 0x000fea0003800000 */
[----:B------:R-:W-:Y:S01]  /*2020*/  BPT.TRAP 0x1 ;  /* 0x000000040000795c */ /* 0x000fe20000300000 */
.L_x_22:
[----:B------:R-:W-:Y:S01]  /*2030*/  ULEA UR6, UR5, UR12, 0x3 ;  /* 0x0000000c05067291 */ /* 0x000fe2000f8e183f */
[----:B0-----:R-:W-:-:S05]  /*2040*/  IMAD.U32 R16, RZ, RZ, UR4 ;  /* 0x00000004ff107e24 */ /* 0x001fca000f8e00ff */
[----:B------:R-:W-:-:S04]  /*2050*/  SHF.L.U32 R16, R16, 0x1f, RZ ;  /* 0x0000001f10107819 */ /* 0x000fc800000006ff */
[----:B------:R0:W1:Y:S01]  /*2060*/  SYNCS.PHASECHK.TRANS64.TRYWAIT P0, [UR6], R16 ;  /* 0x00000010ff0075a7 */ /* 0x0000620008000146 */
[----:B------:R-:W-:Y:S05]  /*2070*/  @!P1 BRA `(.L_x_23) ;  /* 0x0000000000049947 */ /* 0x000fea0003800000 */
[----:B------:R-:W-:Y:S01]  /*2080*/  BPT.TRAP 0x1 ;  /* 0x000000040000795c */ /* 0x000fe20000300000 */
.L_x_23:
[----:B-1----:R-:W-:Y:S05]  /*2090*/  @P0 BRA `(.L_x_24) ;  /* 0x0000000000080947 */ /* 0x002fea0003800000 */
[----:B------:R-:W1:Y:S02]  /*20a0*/  SYNCS.PHASECHK.TRANS64.TRYWAIT P0, [UR6], R16 ;  /* 0x00000010ff0075a7 */ /* 0x000e640008000146 */
[----:B-1----:R-:W-:Y:S05]  /*20b0*/  @!P0 BRA `(.L_x_25) ;  /* 0x0000006800888947 */ /* 0x002fea0003800000 */
.L_x_24:
[----:B------:R-:W-:Y:S01]  /*20c0*/  ULDC UR7, c[0x0][0x50c] ;  /* 0x0001430000077ab9 */ /* 0x000fe20000000800 */
[----:B------:R-:W-:Y:S01]  /*20d0*/  ULEA UR8, UR5, UR17, 0x7 ;  /* 0x0000001105087291 */ /* 0x000fe2000f8e383f */
[----:B------:R-:W-:Y:S01]  /*20e0*/  WARPGROUP.ARRIVE ;  /* 0x00000000000079c5 */ /* 0x000fe20000000000 */
[----:B------:R-:W-:Y:S01]  /*20f0*/  UISETP.NE.AND UP0, UPT, UR7, 0x1, UPT ;  /* 0x000000010700788c */ /* 0x000fe2000bf05270 */
[----:B------:R-:W-:Y:S01]  /*2100*/  CS2R R22, SRZ ;  /* 0x0000000000167805 */ /* 0x000fe2000001ff00 */
[----:B------:R-:W-:Y:S01]  /*2110*/  ULEA UR10, UR5, UR18, 0x7 ;  /* 0x00000012050a7291 */ /* 0x000fe2000f8e383f */
[----:B------:R-:W-:Y:S01]  /*2120*/  CS2R R56, SRZ ;  /* 0x0000000000387805 */ /* 0x000fe2000001ff00 */
[----:B------:R-:W-:Y:S01]  /*2130*/  USEL UR7, URZ, 0x1, UP0 ;  /* 0x000000013f077887 */ /* 0x000fe20008000000 */
[----:B------:R-:W-:Y:S01]  /*2140*/  CS2R R58, SRZ ;  /* 0x00000000003a7805 */ /* 0x000fe2000001ff00 */
[----:B------:R-:W-:Y:S01]  /*2150*/  UMOV UR9, 0xc0000010 ;  /* 0xc000001000097882 */ /* 0x000fe20000000000 */
[----:B------:R-:W-:Y:S01]  /*2160*/  UMOV UR11, 0xc0000010 ;  /* 0xc0000010000b7882 */ /* 0x000fe20000000000 */
[----:B------:R-:W-:Y:S01]  /*2170*/  UMOV UR6, 0x1 ;  /* 0x0000000100067882 */ /* 0x000fe20000000000 */
[----:B------:R-:W-:-:S02]  /*2180*/  CS2R R60, SRZ ;  /* 0x00000000003c7805 */ /* 0x000fc4000001ff00 */
[----:B------:R-:W-:Y:S01]  /*2190*/  ISETP.NE.AND P0, PT, RZ, UR7, PT ;  /* 0x00000007ff007c0c */ /* 0x000fe2000bf05270 */
[----:B------:R-:W-:Y:S01]  /*21a0*/  QGMMA.64x64x32.F32.E5M2.E5M2 R24, gdesc[UR8], RZ, !UPT, gsb0 ;  /* 0x00e00000081879f3 */ /* 0x000fe2000c0038ff */
        /* <DEDUP_REMOVED lines=11> */
[----:B------:R-:W-:Y:S01]  /*2260*/  CS2R R84, SRZ ;  /* 0x0000000000547805 */ /* 0x000fe2000001ff00 */
[----:B------:R-:W-:Y:S06]  /*2270*/  @!P0 BRA `(.L_x_26) ;  /* 0x0000000000888947 */ /* 0x000fec0003800000 */
[----:B------:R-:W-:Y:S02]  /*2280*/  WARPGROUP.DEPBAR.LE gsb0, 0x0 ;  /* 0x00008000000079c5 */ /* 0x000fe40000010000 */
[----:B------:R-:W-:-:S01]  /*2290*/  FADD R85, RZ, R24 ;  /* 0x00000018ff557221 */ /* 0x000fc20000000000 */
[----:B------:R-:W-:Y:S01]  /*22a0*/  FADD R84, RZ, R25 ;  /* 0x00000019ff547221 */ /* 0x000fe20000000000 */
        /* <DEDUP_REMOVED lines=30> */
[----:B------:R-:W-:-:S06]  /*2490*/  UMOV UR6, URZ ;  /* 0x0000003f00067c82 */ /* 0x000fcc0008000000 */
.L_x_26:
[----:B------:R-:W-:-:S04]  /*24a0*/  UIADD3 UR19, UR5, 0x1, URZ ;  /* 0x0000000105137890 */ /* 0x000fc8000fffe03f */
[----:B------:R-:W-:-:S04]  /*24b0*/  UISETP.NE.AND UP0, UPT, UR19, 0x38, UPT ;  /* 0x000000381300788c */ /* 0x000fc8000bf05270 */
[----:B------:R-:W-:Y:S02]  /*24c0*/  USEL UR8, URZ, 0x1, UP0 ;  /* 0x000000013f087887 */ /* 0x000fe40008000000 */
[----:B------:R-:W-:Y:S02]  /*24d0*/  USEL UR19, UR19, URZ, UP0 ;  /* 0x0000003f13137287 */ /* 0x000fe40008000000 */
[----:B------:R-:W-:-:S06]  /*24e0*/  ULOP3.LUT UR8, UR4, UR8, URZ, 0x3c, !UPT ;  /* 0x0000000804087292 */ /* 0x000fcc000f8e3c3f */
[----:B------:R-:W-:Y:S01]  /*24f0*/  IMAD.U32 R88, RZ, RZ, UR8 ;  /* 0x00000008ff587e24 */ /* 0x000fe2000f8e00ff */
[----:B------:R-:W-:-:S06]  /*2500*/  UMOV UR8, 0x1 ;  /* 0x0000000100087882 */ /* 0x000fcc0000000000 */
.L_x_21:
[----:B------:R-:W-:-:S06]  /*2510*/  UISETP.GE.AND UP0, UPT, UR14, 0x1, UPT ;  /* 0x000000010e00788c */ /* 0x000fcc000bf06270 */
[----:B------:R-:W-:-:S13]  /*2520*/  PLOP3.LUT P0, PT, PT, PT, UP0, 0x80, 0x0 ;  /* 0x000000000000781c */ /* 0x000fda0003f0f008 */
[----:B------:R-:W-:Y:S05]  /*2530*/  @!P0 BRA `(.L_x_27) ;  /* 0x0000000400548947 */ /* 0x000fea0003800000 */
[----:B01----:R-:W-:Y:S01]  /*2540*/  IMAD.U32 R16, RZ, RZ, UR14 ;  /* 0x0000000eff107e24 */ /* 0x003fe2000f8e00ff */
[----:B------:R-:W-:Y:S01]  /*2550*/  ULDC UR25, c[0x0][0x50c] ;  /* 0x0001430000197ab9 */ /* 0x000fe20000000800 */
[----:B------:R-:W-:-:S07]  /*2560*/  IMAD.U32 R17, RZ, RZ, UR5 ;  /* 0x00000005ff117e24 */ /* 0x000fce000f8e00ff */
.L_x_35:
[----:B------:R-:W-:-:S13]  /*2570*/  ISETP.NE.AND P1, PT, R86, 0x3, PT ;  /* 0x000000035600780c */ /* 0x000fda0003f25270 */
[----:B------:R-:W-:Y:S05]  /*2580*/  @!P1 BRA `(.L_x_28) ;  /* 0x0000000000049947 */ /* 0x000fea0003800000 */
[----:B------:R-:W-:Y:S01]  /*2590*/  BPT.TRAP 0x1 ;  /* 0x000000040000795c */ /* 0x000fe20000300000 */
.L_x_28:
[----:B------:R-:W-:Y:S01]  /*25a0*/  ULEA UR9, UR19, UR12, 0x3 ;  /* 0x0000000c13097291 */ /* 0x000fe2000f8e183f */
[----:B------:R-:W-:-:S08]  /*25b0*/  SHF.L.U32 R18, R88, 0x1f, RZ ;  /* 0x0000001f58127819 */ /* 0x000fd000000006ff */
[----:B------:R0:W1:Y:S01]  /*25c0*/  SYNCS.PHASECHK.TRANS64.TRYWAIT P0, [UR9], R18 ;  /* 0x00000012ff0075a7 */ /* 0x0000620008000149 */
[----:B------:R-:W-:Y:S05]  /*25d0*/  @!P1 BRA `(.L_x_29) ;  /* 0x0000000000049947 */ /* 0x000fea0003800000 */
[----:B------:R-:W-:Y:S01]  /*25e0*/  BPT.TRAP 0x1 ;  /* 0x000000040000795c */ /* 0x000fe20000300000 */
.L_x_29:
[----:B-1----:R-:W-:Y:S05]  /*25f0*/  @P0 BRA `(.L_x_30) ;  /* 0x0000000000080947 */ /* 0x002fea0003800000 */
[----:B------:R-:W1:Y:S02]  /*2600*/  SYNCS.PHASECHK.TRANS64.TRYWAIT P0, [UR9], R18 ;  /* 0x00000012ff0075a7 */ /* 0x000e640008000149 */
[----:B-1----:R-:W-:Y:S05]  /*2610*/  @!P0 BRA `(.L_x_31) ;  /* 0x0000006400488947 */ /* 0x002fea0003800000 */
.L_x_30:
[----:B------:R-:W-:Y:S01]  /*2620*/  UISETP.NE.AND UP0, UPT, UR7, URZ, UPT ;  /* 0x0000003f0700728c */ /* 0x000fe2000bf05270 */
[----:B------:R-:W-:Y:S01]  /*2630*/  WARPGROUP.ARRIVE ;  /* 0x00000000000079c5 */ /* 0x000fe20000000000 */
[----:B------:R-:W-:Y:S02]  /*2640*/  ULEA UR10, UR19, UR18, 0x7 ;  /* 0x00000012130a7291 */ /* 0x000fe4000f8e383f */
[----:B------:R-:W-:Y:S01]  /*2650*/  USEL UR8, UR8, URZ, !UP0 ;  /* 0x0000003f08087287 */ /* 0x000fe2000c000000 */
[----:B------:R-:W-:Y:S01]  /*2660*/  UMOV UR9, 0xc0000010 ;  /* 0xc000001000097882 */ /* 0x000fe20000000000 */
[----:B------:R-:W-:Y:S02]  /*2670*/  UMOV UR11, 0xc0000010 ;  /* 0xc0000010000b7882 */ /* 0x000fe40000000000 */
[----:B------:R-:W-:Y:S02]  /*2680*/  UISETP.NE.U32.AND UP0, UPT, UR8, URZ, UPT ;  /* 0x0000003f0800728c */ /* 0x000fe4000bf05070 */
[----:B------:R-:W-:-:S02]  /*2690*/  ULEA UR8, UR19, UR17, 0x7 ;  /* 0x0000001113087291 */ /* 0x000fc4000f8e383f */
[----:B------:R-:W-:-:S07]  /*26a0*/  UIADD3 UR6, UR6, 0x1, URZ ;  /* 0x0000000106067890 */ /* 0x000fce000fffe03f */
[----:B------:R-:W-:Y:S01]  /*26b0*/  QGMMA.64x64x32.F32.E5M2.E5M2 R24, gdesc[UR8], R24, UP0, gsb0 ;  /* 0x00e00000081879f3 */ /* 0x000fe2000b803818 */
[----:B------:R-:W-:-:S04]  /*26c0*/  UISETP.NE.AND UP0, UPT, UR6, UR25, UPT ;  /* 0x000000190600728c */ /* 0x000fc8000bf05270 */
[----:B------:R-:W-:-:S06]  /*26d0*/  USEL UR7, URZ, 0x1, UP0 ;  /* 0x000000013f077887 */ /* 0x000fcc0008000000 */
[----:B------:R-:W-:Y:S01]  /*26e0*/  ISETP.NE.AND P0, PT, RZ, UR7, PT ;  /* 0x00000007ff007c0c */ /* 0x000fe2000bf05270 */
[----:B------:R-:W-:-:S12]  /*26f0*/  WARPGROUP.DEPBAR.LE gsb0, 0x1 ;  /* 0x00008000000079c5 */ /* 0x000fd80000010100 */
[----:B------:R-:W-:Y:S05]  /*2700*/  @!P0 BRA `(.L_x_32) ;  /* 0x0000000000888947 */ /* 0x000fea0003800000 */
[----:B------:R-:W-:Y:S02]  /*2710*/  WARPGROUP.DEPBAR.LE gsb0, 0x0 ;  /* 0x00008000000079c5 */ /* 0x000fe40000010000 */
[----:B------:R-:W-:-:S01]  /*2720*/  FADD R85, R24, R85 ;  /* 0x0000005518557221 */ /* 0x000fc20000000000 */
[----:B------:R-:W-:Y:S01]  /*2730*/  FADD R84, R25, R84 ;  /* 0x0000005419547221 */ /* 0x000fe20000000000 */
        /* <DEDUP_REMOVED lines=30> */
[----:B------:R-:W-:-:S06]  /*2920*/  UMOV UR6, URZ ;  /* 0x0000003f00067c82 */ /* 0x000fcc0008000000 */
.L_x_32:
[----:B------:R-:W-:Y:S05]  /*2930*/  @!P1 BRA `(.L_x_33) ;  /* 0x0000000000049947 */ /* 0x000fea0003800000 */
[----:B------:R-:W-:Y:S01]  /*2940*/  BPT.TRAP 0x1 ;  /* 0x000000040000795c */ /* 0x000fe20000300000 */
.L_x_33:
[----:B------:R-:W-:-:S13]  /*2950*/  ISETP.NE.AND P0, PT, R13, RZ, PT ;  /* 0x000000ff0d00720c */ /* 0x000fda0003f05270 */
[----:B01----:R-:W-:-:S05]  /*2960*/  @P0 LEA R18, R17, UR12, 0x3 ;  /* 0x0000000c11120c11 */ /* 0x003fca000f8e18ff */
[----:B------:R-:W-:-:S05]  /*2970*/  @P0 VIADD R19, R18, 0x1c0 ;  /* 0x000001c012130836 */ /* 0x000fca0000000000 */
[----:B------:R-:W-:-:S04]  /*2980*/  @P0 PRMT R19, R12, 0x654, R19 ;  /* 0x000006540c130816 */ /* 0x000fc80000000013 */
[----:B------:R0:W-:Y:S01]  /*2990*/  @P0 SYNCS.ARRIVE.TRANS64.RED.A1T0 RZ, [R19+URZ], RZ ;  /* 0x000000ff13ff09a7 */ /* 0x0001e2000810043f */
[----:B------:R-:W-:-:S13]  /*29a0*/  ISETP.GT.U32.AND P0, PT, R7, 0x1, PT ;  /* 0x000000010700780c */ /* 0x000fda0003f04070 */
[----:B0-----:R-:W-:Y:S05]  /*29b0*/  @P0 BRA `(.L_x_34) ;  /* 0x0000000000040947 */ /* 0x001fea0003800000 */
[----:B------:R-:W-:Y:S01]  /*29c0*/  BPT.TRAP 0x1 ;  /* 0x000000040000795c */ /* 0x000fe20000300000 */
.L_x_34:
[----:B------:R-:W-:Y:S01]  /*29d0*/  UIADD3 UR19, UR19, 0x1, URZ ;  /* 0x0000000113137890 */ /* 0x000fe2000fffe03f */
[C---:B------:R-:W-:Y:S01]  /*29e0*/  ISETP.GT.AND P1, PT, R16.reuse, 0x1, PT ;  /* 0x000000011000780c */ /* 0x040fe20003f24270 */
[----:B------:R-:W-:Y:S02]  /*29f0*/  VIADD R17, R17, 0x1 ;  /* 0x0000000111117836 */ /* 0x000fe40000000000 */
[----:B------:R-:W-:Y:S01]  /*2a00*/  UISETP.NE.AND UP0, UPT, UR19, 0x38, UPT ;  /* 0x000000381300788c */ /* 0x000fe2000bf05270 */
[----:B------:R-:W-:Y:S02]  /*2a10*/  VIADD R16, R16, 0xffffffff ;  /* 0xffffffff10107836 */ /* 0x000fe40000000000 */
[C---:B------:R-:W-:Y:S01]  /*2a20*/  ISETP.NE.AND P0, PT, R17.reuse, 0x38, PT ;  /* 0x000000381100780c */ /* 0x040fe20003f05270 */
[----:B------:R-:W-:Y:S02]  /*2a30*/  USEL UR8, URZ, 0x1, UP0 ;  /* 0x000000013f087887 */ /* 0x000fe40008000000 */
[----:B------:R-:W-:Y:S01]  /*2a40*/  USEL UR19, UR19, URZ, UP0 ;  /* 0x0000003f13137287 */ /* 0x000fe20008000000 */
[----:B------:R-:W-:-:S03]  /*2a50*/  SEL R17, R17, RZ, P0 ;  /* 0x000000ff11117207 */ /* 0x000fc60000000000 */
[----:B------:R-:W-:Y:S01]  /*2a60*/  LOP3.LUT R88, R88, UR8, RZ, 0x3c, !PT ;  /* 0x0000000858587c12 */ /* 0x000fe2000f8e3cff */
[----:B------:R-:W-:Y:S01]  /*2a70*/  UMOV UR8, 0x1 ;  /* 0x0000000100087882 */ /* 0x000fe20000000000 */
[----:B------:R-:W-:Y:S06]  /*2a80*/  @P1 BRA `(.L_x_35) ;  /* 0xfffffff800b81947 */ /* 0x000fec000383ffff */
.L_x_27:
[----:B------:R-:W-:Y:S01]  /*2a90*/  UISETP.NE.AND UP0, UPT, UR6, URZ, UPT ;  /* 0x0000003f0600728c */ /* 0x000fe2000bf05270 */
[----:B01----:R-:W0:Y:S01]  /*2aa0*/  LDC R16, c[0x0][0x28c] ;  /* 0x0000a300ff107b82 */ /* 0x003e220000000800 */
[----:B------:R-:W-:Y:S02]  /*2ab0*/  IMAD.U32 R17, RZ, RZ, UR24 ;  /* 0x00000018ff117e24 */ /* 0x000fe4000f8e00ff */
[----:B------:R-:W-:-:S06]  /*2ac0*/  USEL UR6, URZ, 0x1, !UP0 ;  /* 0x000000013f067887 */ /* 0x000fcc000c000000 */
[----:B------:R-:W-:-:S13]  /*2ad0*/  ISETP.NE.AND P0, PT, RZ, UR6, PT ;  /* 0x00000006ff007c0c */ /* 0x000fda000bf05270 */
[----:B------:R-:W-:Y:S05]  /*2ae0*/  @!P0 BRA `(.L_x_36) ;  /* 0x0000000000848947 */ /* 0x000fea0003800000 */
[----:B------:R-:W-:Y:S02]  /*2af0*/  WARPGROUP.DEPBAR.LE gsb0, 0x0 ;  /* 0x00008000000079c5 */ /* 0x000fe40000010000 */
[----:B------:R-:W-:Y:S01]  /*2b00*/  FADD R85, R24, R85 ;  /* 0x0000005518557221 */ /* 0x000fe20000000000 */
        /* <DEDUP_REMOVED lines=30> */
[----:B------:R-:W-:-:S07]  /*2cf0*/  FADD R22, R22, R55 ;  /* 0x0000003716167221 */ /* 0x000fce0000000000 */
.L_x_36:
[----:B0-----:R-:W-:Y:S01]  /*2d00*/  ISETP.GE.AND P0, PT, R16, 0x1, PT ;  /* 0x000000011000780c */ /* 0x001fe20003f06270 */
[----:B------:R0:W-:Y:S01]  /*2d10*/  SYNCS.ARRIVE.TRANS64.A1T0 RZ, [R17+UR23], RZ ;  /* 0x000000ff11ff79a7 */ /* 0x0001e20008100017 */
[----:B------:R-:W-:-:S11]  /*2d20*/  WARPGROUP.DEPBAR.LE gsb0, 0x0 ;  /* 0x00008000000079c5 */ /* 0x000fd60000010000 */
[----:B------:R-:W-:Y:S05]  /*2d30*/  @!P0 BRA `(.L_x_37) ;  /* 0x0000000000488947 */ /* 0x000fea0003800000 */
[----:B------:R-:W-:-:S13]  /*2d40*/  ISETP.NE.AND P0, PT, R86, 0x3, PT ;  /* 0x000000035600780c */ /* 0x000fda0003f05270 */
[----:B------:R-:W-:Y:S05]  /*2d50*/  @!P0 BRA `(.L_x_38) ;  /* 0x0000000000048947 */ /* 0x000fea0003800000 */
[----:B------:R-:W-:Y:S01]  /*2d60*/  BPT.TRAP 0x1 ;  /* 0x000000040000795c */ /* 0x000fe20000300000 */
.L_x_38:
[----:B------:R-:W-:-:S13]  /*2d70*/  ISETP.NE.AND P0, PT, R13, RZ, PT ;  /* 0x000000ff0d00720c */ /* 0x000fda0003f05270 */
[----:B------:R-:W-:-:S05]  /*2d80*/  VOTEU.ANY UP0, P0 ;  /* 0x00000000003f7886 */ /* 0x000fca0000000100 */
[----:B------:R-:W-:-:S06]  /*2d90*/  @UP0 UIADD3 UR6, UR14, UR5, URZ ;  /* 0x000000050e060290 */ /* 0x000fcc000fffe03f */
[----:B------:R-:W-:Y:S02]  /*2da0*/  IMAD.U32 R16, RZ, RZ, UR6 ;  /* 0x00000006ff107e24 */ /* 0x000fe4000f8e00ff */
[----:B------:R-:W-:-:S03]  /*2db0*/  IMAD.U32 R19, RZ, RZ, UR6 ;  /* 0x00000006ff137e24 */ /* 0x000fc6000f8e00ff */
[----:B------:R-:W-:-:S05]  /*2dc0*/  @P0 SHF.R.U32.HI R16, RZ, 0x3, R16 ;  /* 0x00000003ff100819 */ /* 0x000fca0000011610 */
[----:B0-----:R-:W-:-:S04]  /*2dd0*/  @P0 IMAD.WIDE.U32 R16, R16, 0x24924925, RZ ;  /* 0x2492492510100825 */ /* 0x001fc800078e00ff */
[----:B------:R-:W-:-:S05]  /*2de0*/  @P0 IMAD R16, R17, -0x38, R19 ;  /* 0xffffffc811100824 */ /* 0x000fca00078e0213 */
[----:B------:R-:W-:-:S05]  /*2df0*/  @P0 LEA R16, R16, UR12, 0x3 ;  /* 0x0000000c10100c11 */ /* 0x000fca000f8e18ff */
[----:B------:R-:W-:-:S05]  /*2e00*/  @P0 VIADD R17, R16, 0x1c0 ;  /* 0x000001c010110836 */ /* 0x000fca0000000000 */
[----:B------:R-:W-:-:S04]  /*2e10*/  @P0 PRMT R17, R12, 0x654, R17 ;  /* 0x000006540c110816 */ /* 0x000fc80000000011 */
[----:B------:R1:W-:Y:S01]  /*2e20*/  @P0 SYNCS.ARRIVE.TRANS64.RED.A1T0 RZ, [R17+URZ], RZ ;  /* 0x000000ff11ff09a7 */ /* 0x0003e2000810043f */
[----:B------:R-:W-:-:S13]  /*2e30*/  ISETP.GT.U32.AND P0, PT, R7, 0x1, PT ;  /* 0x000000010700780c */ /* 0x000fda0003f04070 */
[----:B-1----:R-:W-:Y:S05]  /*2e40*/  @P0 BRA `(.L_x_37) ;  /* 0x0000000000040947 */ /* 0x002fea0003800000 */
[----:B------:R-:W-:Y:S01]  /*2e50*/  BPT.TRAP 0x1 ;  /* 0x000000040000795c */ /* 0x000fe20000300000 */
.L_x_37:
[----:B------:R-:W-:Y:S01]  /*2e60*/  SHF.L.U32 R16, R87, 0x1f, RZ ;  /* 0x0000001f57107819 */ /* 0x000fe200000006ff */
[----:B------:R-:W-:Y:S01]  /*2e70*/  UIADD3 UR5, UR22, UR5, URZ ;  /* 0x0000000516057290 */ /* 0x000fe2000fffe03f */
[----:B------:R-:W1:Y:S01]  /*2e80*/  LDC R31, c[0x0][0x288] ;  /* 0x0000a200ff1f7b82 */ /* 0x000e620000000800 */
[----:B------:R-:W-:Y:S01]  /*2e90*/  UISETP.GE.U32.AND UP1, UPT, UR22, 0x38, UPT ;  /* 0x000000381600788c */ /* 0x000fe2000bf26070 */
[----:B------:R-:W-:Y:S01]  /*2ea0*/  IMAD.SHL.U32 R24, R20, 0x2, RZ ;  /* 0x0000000214187824 */ /* 0x000fe200078e00ff */
[----:B------:R-:W-:Y:S02]  /*2eb0*/  UISETP.GT.U32.AND UP0, UPT, UR5, 0x37, UPT ;  /* 0x000000370500788c */ /* 0x000fe4000bf04070 */
[----:B------:R-:W-:Y:S02]  /*2ec0*/  USHF.R.U32.HI UR6, URZ, 0x3, UR5 ;  /* 0x000000033f067899 */ /* 0x000fe40008011605 */
[----:B------:R-:W-:Y:S01]  /*2ed0*/  UISETP.LT.U32.AND UP0, UPT, UR22, 0x38, UP0 ;  /* 0x000000381600788c */ /* 0x000fe20008701070 */
[----:B------:R-:W4:Y:S01]  /*2ee0*/  SYNCS.PHASECHK.TRANS64.TRYWAIT P0, [UR15+0x8], R16 ;  /* 0x00000810ff0075a7 */ /* 0x000f22000800014f */
[----:B------:R-:W-:Y:S01]  /*2ef0*/  UIMAD.WIDE.U32 UR6, UR6, 0x24924925, URZ ;  /* 0x24924925060678a5 */ /* 0x000fe2000f8e003f */
[----:B------:R-:W-:Y:S01]  /*2f00*/  SHF.R.S32.HI R25, RZ, 0x1f, R24 ;  /* 0x0000001fff197819 */ /* 0x000fe20000011418 */
[----:B------:R-:W-:-:S02]  /*2f10*/  USEL UR8, URZ, 0x1, !UP0 ;  /* 0x000000013f087887 */ /* 0x000fc4000c000000 */
[----:B------:R-:W-:Y:S02]  /*2f20*/  UIMAD UR5, UR7, -0x38, UR5 ;  /* 0xffffffc8070578a4 */ /* 0x000fe4000f8e0205 */
[----:B------:R-:W-:-:S04]  /*2f30*/  ULOP3.LUT UR4, UR4, UR8, URZ, 0x3c, !UPT ;  /* 0x0000000804047292 */ /* 0x000fc8000f8e3c3f */
[----:B------:R-:W-:Y:S01]  /*2f40*/  @UP1 ULOP3.LUT UR4, UR4, 0x1, UR7, 0x78, !UPT ;  /* 0x0000000104041892 */ /* 0x000fe2000f8e7807 */
[----:B-1--4-:R-:W-:Y:S11]  /*2f50*/  @!P0 BRA `(.L_x_39) ;  /* 0x0000005c00108947 */ /* 0x012ff60003800000 */
.L_x_185:
[----:B------:R-:W-:Y:S01]  /*2f60*/  IMAD.SHL.U32 R33, R4, 0x40, RZ ;  /* 0x0000004004217824 */ /* 0x000fe200078e00ff */
[----:B------:R-:W-:Y:S01]  /*2f70*/  ULDC UR8, c[0x0][0x284] ;  /* 0x0000a10000087ab9 */ /* 0x000fe20000000800 */
[----:B------:R-:W-:Y:S01]  /*2f80*/  IMAD.SHL.U32 R4, R6, 0x40, RZ ;  /* 0x0000004006047824 */ /* 0x000fe200078e00ff */
[----:B------:R-:W-:Y:S01]  /*2f90*/  SHF.R.S32.HI R32, RZ, 0x1f, R5 ;  /* 0x0000001fff207819 */ /* 0x000fe20000011405 */
[----:B------:R-:W-:Y:S01]  /*2fa0*/  ULDC.64 UR6, c[0x0][0x5d0] ;  /* 0x0001740000067ab9 */ /* 0x000fe20000000a00 */
[----:B------:R-:W-:Y:S01]  /*2fb0*/  SHF.R.S32.HI R30, RZ, 0x1f, R33 ;  /* 0x0000001fff1e7819 */ /* 0x000fe20000011421 */
[----:B0-----:R-:W-:Y:S01]  /*2fc0*/  IMAD.WIDE.U32 R16, R5, UR6, R24 ;  /* 0x0000000605107c25 */ /* 0x001fe2000f8e0018 */
[----:B------:R-:W-:-:S03]  /*2fd0*/  ISETP.GE.AND P0, PT, R4, UR8, PT ;  /* 0x0000000804007c0c */ /* 0x000fc6000bf06270 */
[----:B------:R-:W-:Y:S01]  /*2fe0*/  IMAD R18, R32, UR6, RZ ;  /* 0x0000000620127c24 */ /* 0x000fe2000f8e02ff */
[C---:B------:R-:W-:Y:S02]  /*2ff0*/  ISETP.GE.OR P0, PT, R33.reuse, R31, P0 ;  /* 0x0000001f2100720c */ /* 0x040fe40000706670 */
[----:B------:R-:W-:Y:S01]  /*3000*/  IADD3 R16, P1, R33, R16, RZ ;  /* 0x0000001021107210 */ /* 0x000fe20007f3e0ff */
[----:B------:R-:W-:-:S05]  /*3010*/  IMAD R19, R5, UR7, R18 ;  /* 0x0000000705137c24 */ /* 0x000fca000f8e0212 */
[----:B------:R-:W-:-:S05]  /*3020*/  IADD3.X R17, R30, R17, R19, P1, !PT ;  /* 0x000000111e117210 */ /* 0x000fca0000ffe413 */
[----:B------:R-:W-:Y:S05]  /*3030*/  @P0 BRA `(.L_x_40) ;  /* 0x0000002400a80947 */ /* 0x000fea0003800000 */
[----:B------:R-:W0:Y:S01]  /*3040*/  LDC.64 R26, c[0x0][0x5c8] ;  /* 0x00017200ff1a7b82 */ /* 0x000e220000000a00 */
[----:B------:R-:W-:Y:S01]  /*3050*/  IMAD.WIDE R28, R6, 0x40, R10 ;  /* 0x00000040061c7825 */ /* 0x000fe200078e020a */
[----:B------:R-:W-:Y:S01]  /*3060*/  ULDC.64 UR6, c[0x0][0x5c0] ;  /* 0x0001700000067ab9 */ /* 0x000fe20000000a00 */
[----:B------:R-:W-:Y:S02]  /*3070*/  BSSY B0, `(.L_x_40) ;  /* 0x0000266000007945 */ /* 0x000fe40003800000 */
[-C--:B0-----:R-:W-:Y:S02]  /*3080*/  IMAD R6, R29, R26.reuse, RZ ;  /* 0x0000001a1d067224 */ /* 0x081fe400078e02ff */
[----:B------:R-:W-:-:S04]  /*3090*/  IMAD.WIDE.U32 R16, R28, R26, R16 ;  /* 0x0000001a1c107225 */ /* 0x000fc800078e0010 */
[----:B------:R-:W-:Y:S01]  /*30a0*/  IMAD R19, R28, R27, R6 ;  /* 0x0000001b1c137224 */ /* 0x000fe200078e0206 */
[----:B------:R-:W-:Y:S02]  /*30b0*/  LEA R18, P0, R26, R16, 0x3 ;  /* 0x000000101a127211 */ /* 0x000fe400078018ff */
[----:B------:R-:W-:Y:S01]  /*30c0*/  IADD3 R16, P1, R16, UR6, RZ ;  /* 0x0000000610107c10 */ /* 0x000fe2000ff3e0ff */
[----:B------:R-:W-:Y:S01]  /*30d0*/  IMAD.IADD R19, R17, 0x1, R19 ;  /* 0x0000000111137824 */ /* 0x000fe200078e0213 */
[----:B------:R-:W-:-:S04]  /*30e0*/  IADD3 R18, P2, R18, UR6, RZ ;  /* 0x0000000612127c10 */ /* 0x000fc8000ff5e0ff */
[----:B------:R-:W-:Y:S01]  /*30f0*/  LEA.HI.X R6, R26, R19, R27, 0x3, P0 ;  /* 0x000000131a067211 */ /* 0x000fe200000f1c1b */
[----:B------:R-:W-:Y:S01]  /*3100*/  IMAD R26, R20, -0x2, R31 ;  /* 0xfffffffe141a7824 */ /* 0x000fe200078e021f */
[----:B---3-5:R-:W-:Y:S02]  /*3110*/  FSETP.NEU.AND P0, PT, R15, RZ, PT ;  /* 0x000000ff0f00720b */ /* 0x028fe40003f0d000 */
[----:B------:R-:W-:Y:S01]  /*3120*/  IADD3.X R17, R19, UR7, RZ, P1, !PT ;  /* 0x0000000713117c10 */ /* 0x000fe20008ffe4ff */
[----:B------:R-:W-:Y:S01]  /*3130*/  IMAD.IADD R26, R26, 0x1, -R33 ;  /* 0x000000011a1a7824 */ /* 0x000fe200078e0a21 */
[----:B------:R-:W-:Y:S01]  /*3140*/  IADD3.X R19, R6, UR7, RZ, P2, !PT ;  /* 0x0000000706137c10 */ /* 0x000fe200097fe4ff */
[----:B------:R-:W-:-:S08]  /*3150*/  IMAD.IADD R6, R21, 0x1, -R4 ;  /* 0x0000000115067824 */ /* 0x000fd000078e0a04 */
[----:B------:R-:W-:Y:S05]  /*3160*/  @!P0 BRA `(.L_x_41) ;  /* 0x0000001c00188947 */ /* 0x000fea0003800000 */
[----:B------:R-:W-:Y:S01]  /*3170*/  ULDC.64 UR6, c[0x0][0x5b8] ;  /* 0x00016e0000067ab9 */ /* 0x000fe20000000a00 */
[----:B------:R-:W-:Y:S01]  /*3180*/  ULDC.64 UR8, c[0x0][0x5a8] ;  /* 0x00016a0000087ab9 */ /* 0x000fe20000000a00 */
[----:B------:R-:W-:Y:S01]  /*3190*/  IMAD.WIDE.U32 R24, R5, UR6, R24 ;  /* 0x0000000605187c25 */ /* 0x000fe2000f8e0018 */
[----:B------:R-:W-:Y:S03]  /*31a0*/  BSSY B1, `(.L_x_42) ;  /* 0x0000010000017945 */ /* 0x000fe60003800000 */
[----:B------:R-:W-:Y:S01]  /*31b0*/  IMAD R4, R32, UR6, RZ ;  /* 0x0000000620047c24 */ /* 0x000fe2000f8e02ff */
[----:B------:R-:W-:-:S03]  /*31c0*/  IADD3 R24, P0, R33, R24, RZ ;  /* 0x0000001821187210 */ /* 0x000fc60007f1e0ff */
[----:B------:R-:W-:Y:S01]  /*31d0*/  IMAD R5, R5, UR7, R4 ;  /* 0x0000000705057c24 */ /* 0x000fe2000f8e0204 */
[----:B------:R-:W-:Y:S02]  /*31e0*/  ULDC.64 UR6, c[0x0][0x5b0] ;  /* 0x00016c0000067ab9 */ /* 0x000fe40000000a00 */
[----:B------:R-:W-:Y:S02]  /*31f0*/  IMAD R27, R29, UR6, RZ ;  /* 0x000000061d1b7c24 */ /* 0x000fe4000f8e02ff */
[----:B------:R-:W-:Y:S02]  /*3200*/  IADD3.X R25, R30, R25, R5, P0, !PT ;  /* 0x000000191e197210 */ /* 0x000fe400007fe405 */
[----:B------:R-:W-:Y:S01]  /*3210*/  ISETP.GE.AND P0, PT, R26, 0x1, PT ;  /* 0x000000011a00780c */ /* 0x000fe20003f06270 */
[C---:B------:R-:W-:Y:S02]  /*3220*/  IMAD R27, R28.reuse, UR7, R27 ;  /* 0x000000071c1b7c24 */ /* 0x040fe4000f8e021b */
[----:B------:R-:W-:Y:S01]  /*3230*/  IMAD.WIDE.U32 R4, R28, UR6, R24 ;  /* 0x000000061c047c25 */ /* 0x000fe2000f8e0018 */
[----:B------:R-:W-:-:S02]  /*3240*/  ISETP.LT.OR P3, PT, R6, 0x1, !P0 ;  /* 0x000000010600780c */ /* 0x000fc40004761670 */
[----:B------:R-:W-:-:S04]  /*3250*/  IADD3 R4, P1, R4, UR8, RZ ;  /* 0x0000000804047c10 */ /* 0x000fc8000ff3e0ff */
[--C-:B------:R-:W-:Y:S02]  /*3260*/  IADD3.X R5, R5, UR9, R27.reuse, P1, !PT ;  /* 0x0000000905057c10 */ /* 0x100fe40008ffe41b */
[----:B------:R-:W-:-:S05]  /*3270*/  PRMT R27, RZ, 0x7610, R27 ;  /* 0x00007610ff1b7816 */ /* 0x000fca000000001b */
[----:B------:R-:W-:Y:S05]  /*3280*/  @P3 BRA `(.L_x_43) ;  /* 0x0000000000043947 */ /* 0x000fea0003800000 */
[----:B------:R0:W5:Y:S02]  /*3290*/  LDG.E.U8 R27, desc[UR20][R4.64] ;  /* 0x00000014041b7981 */ /* 0x000164000c1e1100 */
.L_x_43:
[----:B------:R-:W-:Y:S05]  /*32a0*/  BSYNC B1 ;  /* 0x0000000000017941 */ /* 0x000fea0003800000 */
.L_x_42:
[----:B-----5:R-:W-:Y:S01]  /*32b0*/  LOP3.LUT R27, R27, 0xff, RZ, 0xc0, !PT ;  /* 0x000000ff1b1b7812 */ /* 0x020fe200078ec0ff */
[----:B------:R-:W-:Y:S01]  /*32c0*/  BSSY B1, `(.L_x_44) ;  /* 0x000000c000017945 */ /* 0x000fe20003800000 */
[----:B------:R-:W-:Y:S02]  /*32d0*/  ISETP.GE.AND P1, PT, R26, 0x2, PT ;  /* 0x000000021a00780c */ /* 0x000fe40003f26270 */
[----:B------:R-:W-:Y:S02]  /*32e0*/  F2FP.F16.E5M2.UNPACK_B R27, R27 ;  /* 0x0000001bff1b723e */ /* 0x000fe400020004ff */
[----:B------:R-:W-:-:S03]  /*32f0*/  ISETP.LT.OR P2, PT, R6, 0x1, !P1 ;  /* 0x000000010600780c */ /* 0x000fc60004f41670 */
[----:B------:R-:W-:Y:S01]  /*3300*/  HADD2.F32 R30, -RZ, R27.H0_H0 ;  /* 0x2000001bff1e7230 */ /* 0x000fe20000004100 */
[----:B------:R-:W-:-:S04]  /*3310*/  PRMT R27, RZ, 0x7610, R27 ;  /* 0x00007610ff1b7816 */ /* 0x000fc8000000001b */
[----:B------:R-:W-:-:S04]  /*3320*/  FMUL R30, R30, R15 ;  /* 0x0000000f1e1e7220 */ /* 0x000fc80000400000 */
[----:B--2---:R-:W-:-:S05]  /*3330*/  FFMA R30, R85, R14, R30 ;  /* 0x0000000e551e7223 */ /* 0x004fca000000001e */
[----:B------:R-:W-:-:S05]  /*3340*/  F2FP.SATFINITE.E5M2.F32.PACK_AB_MERGE_C R31, RZ, R30, RZ ;  /* 0x0000001eff1f723e */ /* 0x000fca00048060ff */
[----:B------:R1:W-:Y:S01]  /*3350*/  @!P3 STG.E.U8 desc[UR20][R16.64], R31 ;  /* 0x0000001f1000b986 */ /* 0x0003e2000c101114 */
[----:B------:R-:W-:Y:S05]  /*3360*/  @P2 BRA `(.L_x_45) ;  /* 0x0000000000042947 */ /* 0x000fea0003800000 */
[----:B------:R2:W5:Y:S02]  /*3370*/  LDG.E.U8 R27, desc[UR20][R4.64+0x1] ;  /* 0x00000114041b7981 */ /* 0x000564000c1e1100 */
.L_x_45:
[----:B------:R-:W-:Y:S05]  /*3380*/  BSYNC B1 ;  /* 0x0000000000017941 */ /* 0x000fea0003800000 */
.L_x_44:
[----:B-----5:R-:W-:Y:S01]  /*3390*/  LOP3.LUT R27, R27, 0xff, RZ, 0xc0, !PT ;  /* 0x000000ff1b1b7812 */ /* 0x020fe200078ec0ff */
[----:B------:R-:W-:Y:S01]  /*33a0*/  BSSY B1, `(.L_x_46) ;  /* 0x0000012000017945 */ /* 0x000fe20003800000 */
[----:B-1----:R-:W-:Y:S02]  /*33b0*/  IADD3 R31, P3, R28, 0x8, RZ ;  /* 0x000000081c1f7810 */ /* 0x002fe40007f7e0ff */
[----:B------:R-:W-:Y:S02]  /*33c0*/  F2FP.F16.E5M2.UNPACK_B R27, R27 ;  /* 0x0000001bff1b723e */ /* 0x000fe400020004ff */
[----:B------:R-:W-:Y:S01]  /*33d0*/  ISETP.LT.OR P0, PT, R6, 0x9, !P0 ;  /* 0x000000090600780c */ /* 0x000fe20004701670 */
[----:B------:R-:W-:Y:S02]  /*33e0*/  IMAD.X R29, RZ, RZ, R29, P3 ;  /* 0x000000ffff1d7224 */ /* 0x000fe400018e061d */
[----:B------:R-:W-:Y:S02]  /*33f0*/  HADD2.F32 R28, -RZ, R27.H0_H0 ;  /* 0x2000001bff1c7230 */ /* 0x000fe40000004100 */
[----:B------:R-:W-:-:S04]  /*3400*/  IMAD.WIDE.U32 R24, R31, UR6, R24 ;  /* 0x000000061f187c25 */ /* 0x000fc8000f8e0018 */
[----:B------:R-:W-:Y:S01]  /*3410*/  FMUL R27, R28, R15 ;  /* 0x0000000f1c1b7220 */ /* 0x000fe20000400000 */
[----:B------:R-:W-:Y:S01]  /*3420*/  IMAD R28, R29, UR6, RZ ;  /* 0x000000061d1c7c24 */ /* 0x000fe2000f8e02ff */
[----:B------:R-:W-:Y:S02]  /*3430*/  IADD3 R24, P3, R24, UR8, RZ ;  /* 0x0000000818187c10 */ /* 0x000fe4000ff7e0ff */
[----:B------:R-:W-:Y:S01]  /*3440*/  FFMA R27, R84, R14, R27 ;  /* 0x0000000e541b7223 */ /* 0x000fe2000000001b */
[----:B------:R-:W-:-:S04]  /*3450*/  IMAD R31, R31, UR7, R28 ;  /* 0x000000071f1f7c24 */ /* 0x000fc8000f8e021c */
[----:B------:R-:W-:Y:S02]  /*3460*/  F2FP.SATFINITE.E5M2.F32.PACK_AB_MERGE_C R29, RZ, R27, RZ ;  /* 0x0000001bff1d723e */ /* 0x000fe400048060ff */
[----:B------:R-:W-:Y:S02]  /*3470*/  IADD3.X R25, R25, UR9, R31, P3, !PT ;  /* 0x0000000919197c10 */ /* 0x000fe40009ffe41f */
[----:B------:R-:W-:Y:S01]  /*3480*/  PRMT R27, RZ, 0x7610, R27 ;  /* 0x00007610ff1b7816 */ /* 0x000fe2000000001b */
[----:B------:R1:W-:Y:S01]  /*3490*/  @!P2 STG.E.U8 desc[UR20][R16.64+0x1], R29 ;  /* 0x0000011d1000a986 */ /* 0x0003e2000c101114 */
[----:B------:R-:W-:Y:S05]  /*34a0*/  @P0 BRA `(.L_x_47) ;  /* 0x0000000000040947 */ /* 0x000fea0003800000 */
[----:B------:R3:W5:Y:S02]  /*34b0*/  LDG.E.U8 R27, desc[UR20][R24.64] ;  /* 0x00000014181b7981 */ /* 0x000764000c1e1100 */
.L_x_47:
[----:B------:R-:W-:Y:S05]  /*34c0*/  BSYNC B1 ;  /* 0x0000000000017941 */ /* 0x000fea0003800000 */
.L_x_46:
[----:B-----5:R-:W-:Y:S01]  /*34d0*/  LOP3.LUT R27, R27, 0xff, RZ, 0xc0, !PT ;  /* 0x000000ff1b1b7812 */ /* 0x020fe200078ec0ff */
[----:B------:R-:W-:Y:S01]  /*34e0*/  BSSY B1, `(.L_x_48) ;  /* 0x000000b000017945 */ /* 0x000fe20003800000 */
[----:B------:R-:W-:Y:S02]  /*34f0*/  ISETP.LT.OR P1, PT, R6, 0x9, !P1 ;  /* 0x000000090600780c */ /* 0x000fe40004f21670 */
[----:B------:R-:W-:-:S05]  /*3500*/  F2FP.F16.E5M2.UNPACK_B R27, R27 ;  /* 0x0000001bff1b723e */ /* 0x000fca00020004ff */
[----:B------:R-:W-:Y:S01]  /*3510*/  HADD2.F32 R28, -RZ, R27.H0_H0 ;  /* 0x2000001bff1c7230 */ /* 0x000fe20000004100 */
[----:B------:R-:W-:-:S04]  /*3520*/  PRMT R27, RZ, 0x7610, R27 ;  /* 0x00007610ff1b7816 */ /* 0x000fc8000000001b */
[----:B------:R-:W-:-:S04]  /*3530*/  FMUL R28, R28, R15 ;  /* 0x0000000f1c1c7220 */ /* 0x000fc80000400000 */
[----:B------:R-:W-:-:S05]  /*3540*/  FFMA R28, R83, R14, R28 ;  /* 0x0000000e531c7223 */ /* 0x000fca000000001c */
[----:B-1----:R-:W-:-:S05]  /*3550*/  F2FP.SATFINITE.E5M2.F32.PACK_AB_MERGE_C R29, RZ, R28, RZ ;  /* 0x0000001cff1d723e */ /* 0x002fca00048060ff */
[----:B------:R1:W-:Y:S01]  /*3560*/  @!P0 STG.E.U8 desc[UR20][R18.64], R29 ;  /* 0x0000001d12008986 */ /* 0x0003e2000c101114 */
[----:B------:R-:W-:Y:S05]  /*3570*/  @P1 BRA `(.L_x_49) ;  /* 0x0000000000041947 */ /* 0x000fea0003800000 */
[----:B------:R4:W5:Y:S02]  /*3580*/  LDG.E.U8 R27, desc[UR20][R24.64+0x1] ;  /* 0x00000114181b7981 */ /* 0x000964000c1e1100 */
.L_x_49:
[----:B------:R-:W-:Y:S05]  /*3590*/  BSYNC B1 ;  /* 0x0000000000017941 */ /* 0x000fea0003800000 */
.L_x_48:
[----:B-----5:R-:W-:Y:S01]  /*35a0*/  LOP3.LUT R27, R27, 0xff, RZ, 0xc0, !PT ;  /* 0x000000ff1b1b7812 */ /* 0x020fe200078ec0ff */
[----:B------:R-:W-:Y:S01]  /*35b0*/  BSSY B1, `(.L_x_50) ;  /* 0x000000c000017945 */ /* 0x000fe20003800000 */
[----:B------:R-:W-:Y:S02]  /*35c0*/  ISETP.GE.AND P0, PT, R26, 0x9, PT ;  /* 0x000000091a00780c */ /* 0x000fe40003f06270 */
[----:B------:R-:W-:Y:S02]  /*35d0*/  F2FP.F16.E5M2.UNPACK_B R27, R27 ;  /* 0x0000001bff1b723e */ /* 0x000fe400020004ff */
[----:B------:R-:W-:-:S03]  /*35e0*/  ISETP.LT.OR P2, PT, R6, 0x1, !P0 ;  /* 0x000000010600780c */ /* 0x000fc60004741670 */
[----:B------:R-:W-:-:S05]  /*35f0*/  HADD2.F32 R28, -RZ, R27.H0_H0 ;  /* 0x2000001bff1c7230 */ /* 0x000fca0000004100 */
[----:B------:R-:W-:-:S04]  /*3600*/  FMUL R27, R28, R15 ;  /* 0x0000000f1c1b7220 */ /* 0x000fc80000400000 */
[----:B------:R-:W-:-:S05]  /*3610*/  FFMA R27, R82, R14, R27 ;  /* 0x0000000e521b7223 */ /* 0x000fca000000001b */
[----:B-1----:R-:W-:Y:S02]  /*3620*/  F2FP.SATFINITE.E5M2.F32.PACK_AB_MERGE_C R29, RZ, R27, RZ ;  /* 0x0000001bff1d723e */ /* 0x002fe400048060ff */
[----:B------:R-:W-:-:S03]  /*3630*/  PRMT R27, RZ, 0x7610, R27 ;  /* 0x00007610ff1b7816 */ /* 0x000fc6000000001b */
[----:B------:R1:W-:Y:S01]  /*3640*/  @!P1 STG.E.U8 desc[UR20][R18.64+0x1], R29 ;  /* 0x0000011d12009986 */ /* 0x0003e2000c101114 */
[----:B------:R-:W-:Y:S05]  /*3650*/  @P2 BRA `(.L_x_51) ;  /* 0x0000000000042947 */ /* 0x000fea0003800000 */
[----:B------:R0:W5:Y:S02]  /*3660*/  LDG.E.U8 R27, desc[UR20][R4.64+0x8] ;  /* 0x00000814041b7981 */ /* 0x000164000c1e1100 */
.L_x_51:
[----:B------:R-:W-:Y:S05]  /*3670*/  BSYNC B1 ;  /* 0x0000000000017941 */ /* 0x000fea0003800000 */
.L_x_50:
        /* <DEDUP_REMOVED lines=13> */
.L_x_53:
[----:B------:R-:W-:Y:S05]  /*3750*/  BSYNC B1 ;  /* 0x0000000000017941 */ /* 0x000fea0003800000 */
.L_x_52:
[----:B-----5:R-:W-:Y:S01]  /*3760*/  LOP3.LUT R27, R27, 0xff, RZ, 0xc0, !PT ;  /* 0x000000ff1b1b7812 */ /* 0x020fe200078ec0ff */
[----:B------:R-:W-:Y:S01]  /*3770*/  BSSY B1, `(.L_x_54) ;  /* 0x000000b000017945 */ /* 0x000fe20003800000 */
[----:B------:R-:W-:Y:S02]  /*3780*/  ISETP.LT.OR P0, PT, R6, 0x9, !P0 ;  /* 0x000000090600780c */ /* 0x000fe40004701670 */
[----:B------:R-:W-:-:S05]  /*3790*/  F2FP.F16.E5M2.UNPACK_B R27, R27 ;  /* 0x0000001bff1b723e */ /* 0x000fca00020004ff */
        /* <DEDUP_REMOVED lines=8> */
.L_x_55:
[----:B------:R-:W-:Y:S05]  /*3820*/  BSYNC B1 ;  /* 0x0000000000017941 */ /* 0x000fea0003800000 */
.L_x_54:
        /* <DEDUP_REMOVED lines=12> */
.L_x_57:
[----:B------:R-:W-:Y:S05]  /*38f0*/  BSYNC B1 ;  /* 0x0000000000017941 */ /* 0x000fea0003800000 */
.L_x_56:
        /* <DEDUP_REMOVED lines=13> */
.L_x_59:
[----:B------:R-:W-:Y:S05]  /*39d0*/  BSYNC B1 ;  /* 0x0000000000017941 */ /* 0x000fea0003800000 */
.L_x_58:
        /* <DEDUP_REMOVED lines=13> */
.L_x_61:
[----:B------:R-:W-:Y:S05]  /*3ab0*/  BSYNC B1 ;  /* 0x0000000000017941 */ /* 0x000fea0003800000 */
.L_x_60:
        /* <DEDUP_REMOVED lines=12> */
.L_x_63:
[----:B------:R-:W-:Y:S05]  /*3b80*/  BSYNC B1 ;  /* 0x0000000000017941 */ /* 0x000fea0003800000 */
.L_x_62:
        /* <DEDUP_REMOVED lines=12> */
.L_x_65:
[----:B------:R-:W-:Y:S05]  /*3c50*/  BSYNC B1 ;  /* 0x0000000000017941 */ /* 0x000fea0003800000 */
.L_x_64:
        /* <DEDUP_REMOVED lines=13> */
.L_x_67:
[----:B------:R-:W-:Y:S05]  /*3d30*/  BSYNC B1 ;  /* 0x0000000000017941 */ /* 0x000fea0003800000 */
.L_x_66:
        /* <DEDUP_REMOVED lines=13> */
.L_x_69:
[----:B------:R-:W-:Y:S05]  /*3e10*/  BSYNC B1 ;  /* 0x0000000000017941 */ /* 0x000fea0003800000 */
.L_x_68:
        /* <DEDUP_REMOVED lines=12> */
.L_x_71:
[----:B------:R-:W-:Y:S05]  /*3ee0*/  BSYNC B1 ;  /* 0x0000000000017941 */ /* 0x000fea0003800000 */
.L_x_70:
        /* <DEDUP_REMOVED lines=12> */
.L_x_73:
[----:B------:R-:W-:Y:S05]  /*3fb0*/  BSYNC B1 ;  /* 0x0000000000017941 */ /* 0x000fea0003800000 */
.L_x_72:
        /* <DEDUP_REMOVED lines=13> */
.L_x_75:
[----:B------:R-:W-:Y:S05]  /*4090*/  BSYNC B1 ;  /* 0x0000000000017941 */ /* 0x000fea0003800000 */
.L_x_74:
        /* <DEDUP_REMOVED lines=13> */
.L_x_77:
[----:B------:R-:W-:Y:S05]  /*4170*/  BSYNC B1 ;  /* 0x0000000000017941 */ /* 0x000fea0003800000 */
.L_x_76:
        /* <DEDUP_REMOVED lines=12> */
.L_x_79:
[----:B------:R-:W-:Y:S05]  /*4240*/  BSYNC B1 ;  /* 0x0000000000017941 */ /* 0x000fea0003800000 */
.L_x_78:
        /* <DEDUP_REMOVED lines=12> */
.L_x_81:
[----:B------:R-:W-:Y:S05]  /*4310*/  BSYNC B1 ;  /* 0x0000000000017941 */ /* 0x000fea0003800000 */
.L_x_80:
        /* <DEDUP_REMOVED lines=13> */
.L_x_83:
[----:B------:R-:W-:Y:S05]  /*43f0*/  BSYNC B1 ;  /* 0x0000000000017941 */ /* 0x000fea0003800000 */
.L_x_82:
        /* <DEDUP_REMOVED lines=13> */
.L_x_85:
[----:B------:R-:W-:Y:S05]  /*44d0*/  BSYNC B1 ;  /* 0x0000000000017941 */ /* 0x000fea0003800000 */
.L_x_84:
        /* <DEDUP_REMOVED lines=12> */
.L_x_87:
[----:B------:R-:W-:Y:S05]  /*45a0*/  BSYNC B1 ;  /* 0x0000000000017941 */ /* 0x000fea0003800000 */
.L_x_86:
        /* <DEDUP_REMOVED lines=12> */
.L_x_89:
[----:B------:R-:W-:Y:S05]  /*4670*/  BSYNC B1 ;  /* 0x0000000000017941 */ /* 0x000fea0003800000 */
.L_x_88:
        /* <DEDUP_REMOVED lines=13> */
.L_x_91:
[----:B------:R-:W-:Y:S05]  /*4750*/  BSYNC B1 ;  /* 0x0000000000017941 */ /* 0x000fea0003800000 */
.L_x_90:
        /* <DEDUP_REMOVED lines=13> */
.L_x_93:
[----:B------:R-:W-:Y:S05]  /*4830*/  BSYNC B1 ;  /* 0x0000000000017941 */ /* 0x000fea0003800000 */
.L_x_92:
        /* <DEDUP_REMOVED lines=12> */
.L_x_95:
[----:B------:R-:W-:Y:S05]  /*4900*/  BSYNC B1 ;  /* 0x0000000000017941 */ /* 0x000fea0003800000 */
.L_x_94:
        /* <DEDUP_REMOVED lines=12> */
.L_x_97:
[----:B------:R-:W-:Y:S05]  /*49d0*/  BSYNC B1 ;  /* 0x0000000000017941 */ /* 0x000fea0003800000 */
.L_x_96:
        /* <DEDUP_REMOVED lines=13> */
.L_x_99:
[----:B------:R-:W-:Y:S05]  /*4ab0*/  BSYNC B1 ;  /* 0x0000000000017941 */ /* 0x000fea0003800000 */
.L_x_98:
[----:B-----5:R-:W-:Y:S01]  /*4ac0*/  LOP3.LUT R27, R27, 0xff, RZ, 0xc0, !PT ;  /* 0x000000ff1b1b7812 */ /* 0x020fe200078ec0ff */
[----:B------:R-:W-:Y:S01]  /*4ad0*/  BSSY B1, `(.L_x_100) ;  /* 0x000000c000017945 */ /* 0x000fe20003800000 */
[----:B------:R-:W-:Y:S02]  /*4ae0*/  ISETP.GE.AND P1, PT, R26, 0x3a, PT ;  /* 0x0000003a1a00780c */ /* 0x000fe40003f26270 */
[----:B------:R-:W-:Y:S02]  /*4af0*/  F2FP.F16.E5M2.UNPACK_B R27, R27 ;  /* 0x0000001bff1b723e */ /* 0x000fe400020004ff */
[----:B------:R-:W-:Y:S02]  /*4b00*/  ISETP.LT.OR P3, PT, R6, 0x1, !P1 ;  /* 0x000000010600780c */ /* 0x000fe40004f61670 */
[----:B------:R-:W-:Y:S01]  /*4b10*/  PRMT R26, RZ, 0x7610, R26 ;  /* 0x00007610ff1a7816 */ /* 0x000fe2000000001a */
[----:B------:R-:W-:-:S05]  /*4b20*/  HADD2.F32 R28, -RZ, R27.H0_H0 ;  /* 0x2000001bff1c7230 */ /* 0x000fca0000004100 */
[----:B------:R-:W-:-:S04]  /*4b30*/  FMUL R28, R28, R15 ;  /* 0x0000000f1c1c7220 */ /* 0x000fc80000400000 */
[----:B------:R-:W-:-:S05]  /*4b40*/  FFMA R28, R57, R14, R28 ;  /* 0x0000000e391c7223 */ /* 0x000fca000000001c */
[----:B------:R-:W-:-:S05]  /*4b50*/  F2FP.SATFINITE.E5M2.F32.PACK_AB_MERGE_C R27, RZ, R28, RZ ;  /* 0x0000001cff1b723e */ /* 0x000fca00048060ff */
[----:B------:R0:W-:Y:S01]  /*4b60*/  @!P2 STG.E.U8 desc[UR20][R16.64+0x38], R27 ;  /* 0x0000381b1000a986 */ /* 0x0001e2000c101114 */
[----:B------:R-:W-:Y:S05]  /*4b70*/  @P3 BRA `(.L_x_101) ;  /* 0x0000000000043947 */ /* 0x000fea0003800000 */
[----:B------:R0:W5:Y:S02]  /*4b80*/  LDG.E.U8 R26, desc[UR20][R4.64+0x39] ;  /* 0x00003914041a7981 */ /* 0x000164000c1e1100 */
.L_x_101:
[----:B------:R-:W-:Y:S05]  /*4b90*/  BSYNC B1 ;  /* 0x0000000000017941 */ /* 0x000fea0003800000 */
.L_x_100:
[----:B-----5:R-:W-:Y:S01]  /*4ba0*/  LOP3.LUT R26, R26, 0xff, RZ, 0xc0, !PT ;  /* 0x000000ff1a1a7812 */ /* 0x020fe200078ec0ff */
[----:B------:R-:W-:Y:S01]  /*4bb0*/  BSSY B1, `(.L_x_102) ;  /* 0x000000b000017945 */ /* 0x000fe20003800000 */
[----:B------:R-:W-:Y:S02]  /*4bc0*/  ISETP.LT.OR P0, PT, R6, 0x9, !P0 ;  /* 0x000000090600780c */ /* 0x000fe40004701670 */
[----:B------:R-:W-:Y:S02]  /*4bd0*/  F2FP.F16.E5M2.UNPACK_B R26, R26 ;  /* 0x0000001aff1a723e */ /* 0x000fe400020004ff */
[----:B0-2---:R-:W-:-:S03]  /*4be0*/  PRMT R4, RZ, 0x7610, R4 ;  /* 0x00007610ff047816 */ /* 0x005fc60000000004 */
[----:B------:R-:W-:-:S05]  /*4bf0*/  HADD2.F32 R26, -RZ, R26.H0_H0 ;  /* 0x2000001aff1a7230 */ /* 0x000fca0000004100 */
[----:B------:R-:W-:-:S04]  /*4c00*/  FMUL R5, R26, R15 ;  /* 0x0000000f1a057220 */ /* 0x000fc80000400000 */
[----:B------:R-:W-:-:S05]  /*4c10*/  FFMA R5, R56, R14, R5 ;  /* 0x0000000e38057223 */ /* 0x000fca0000000005 */
[----:B------:R-:W-:-:S05]  /*4c20*/  F2FP.SATFINITE.E5M2.F32.PACK_AB_MERGE_C R5, RZ, R5, RZ ;  /* 0x00000005ff05723e */ /* 0x000fca00048060ff */
[----:B------:R0:W-:Y:S01]  /*4c30*/  @!P3 STG.E.U8 desc[UR20][R16.64+0x39], R5 ;  /* 0x000039051000b986 */ /* 0x0001e2000c101114 */
[----:B------:R-:W-:Y:S05]  /*4c40*/  @P0 BRA `(.L_x_103) ;  /* 0x0000000000040947 */ /* 0x000fea0003800000 */
[----:B------:R2:W5:Y:S02]  /*4c50*/  LDG.E.U8 R4, desc[UR20][R24.64+0x38] ;  /* 0x0000381418047981 */ /* 0x000564000c1e1100 */
.L_x_103:
[----:B------:R-:W-:Y:S05]  /*4c60*/  BSYNC B1 ;  /* 0x0000000000017941 */ /* 0x000fea0003800000 */
.L_x_102:
[----:B-----5:R-:W-:Y:S01]  /*4c70*/  LOP3.LUT R4, R4, 0xff, RZ, 0xc0, !PT ;  /* 0x000000ff04047812 */ /* 0x020fe200078ec0ff */
[----:B------:R-:W-:Y:S01]  /*4c80*/  BSSY B1, `(.L_x_104) ;  /* 0x000000b000017945 */ /* 0x000fe20003800000 */
[----:B------:R-:W-:Y:S02]  /*4c90*/  ISETP.LT.OR P1, PT, R6, 0x9, !P1 ;  /* 0x000000090600780c */ /* 0x000fe40004f21670 */
[----:B------:R-:W-:-:S05]  /*4ca0*/  F2FP.F16.E5M2.UNPACK_B R4, R4 ;  /* 0x00000004ff04723e */ /* 0x000fca00020004ff */
[----:B------:R-:W-:-:S05]  /*4cb0*/  HADD2.F32 R4, -RZ, R4.H0_H0 ;  /* 0x20000004ff047230 */ /* 0x000fca0000004100 */
[----:B------:R-:W-:-:S04]  /*4cc0*/  FMUL R4, R4, R15 ;  /* 0x0000000f04047220 */ /* 0x000fc80000400000 */
[----:B------:R-:W-:-:S05]  /*4cd0*/  FFMA R4, R23, R14, R4 ;  /* 0x0000000e17047223 */ /* 0x000fca0000000004 */
[----:B0-----:R-:W-:Y:S02]  /*4ce0*/  F2FP.SATFINITE.E5M2.F32.PACK_AB_MERGE_C R5, RZ, R4, RZ ;  /* 0x00000004ff05723e */ /* 0x001fe400048060ff */
[----:B------:R-:W-:-:S03]  /*4cf0*/  PRMT R4, RZ, 0x7610, R4 ;  /* 0x00007610ff047816 */ /* 0x000fc60000000004 */
[----:B------:R0:W-:Y:S01]  /*4d00*/  @!P0 STG.E.U8 desc[UR20][R18.64+0x38], R5 ;  /* 0x0000380512008986 */ /* 0x0001e2000c101114 */
[----:B------:R-:W-:Y:S05]  /*4d10*/  @P1 BRA `(.L_x_105) ;  /* 0x0000000000041947 */ /* 0x000fea0003800000 */
[----:B------:R0:W5:Y:S02]  /*4d20*/  LDG.E.U8 R4, desc[UR20][R24.64+0x39] ;  /* 0x0000391418047981 */ /* 0x000164000c1e1100 */
.L_x_105:
[----:B------:R-:W-:Y:S05]  /*4d30*/  BSYNC B1 ;  /* 0x0000000000017941 */ /* 0x000fea0003800000 */
.L_x_104:
[----:B------:R-:W-:Y:S05]  /*4d40*/  @P1 BRA `(.L_x_106) ;  /* 0x0000000800601947 */ /* 0x000fea0003800000 */
[----:B-----5:R-:W-:-:S04]  /*4d50*/  LOP3.LUT R4, R4, 0xff, RZ, 0xc0, !PT ;  /* 0x000000ff04047812 */ /* 0x020fc800078ec0ff */
[----:B------:R-:W-:-:S05]  /*4d60*/  F2FP.F16.E5M2.UNPACK_B R4, R4 ;  /* 0x00000004ff04723e */ /* 0x000fca00020004ff */
[----:B------:R-:W-:-:S05]  /*4d70*/  HADD2.F32 R4, -RZ, R4.H0_H0 ;  /* 0x20000004ff047230 */ /* 0x000fca0000004100 */
[----:B0-----:R-:W-:-:S04]  /*4d80*/  FMUL R5, R4, R15 ;  /* 0x0000000f04057220 */ /* 0x001fc80000400000 */
[----:B------:R-:W-:-:S05]  /*4d90*/  FFMA R5, R22, R14, R5 ;  /* 0x0000000e16057223 */ /* 0x000fca0000000005 */
[----:B------:R-:W-:-:S05]  /*4da0*/  F2FP.SATFINITE.E5M2.F32.PACK_AB_MERGE_C R5, RZ, R5, RZ ;  /* 0x00000005ff05723e */ /* 0x000fca00048060ff */
[----:B------:R0:W-:Y:S01]  /*4db0*/  STG.E.U8 desc[UR20][R18.64+0x39], R5 ;  /* 0x0000390512007986 */ /* 0x0001e2000c101114 */
[----:B------:R-:W-:Y:S05]  /*4dc0*/  BRA `(.L_x_106) ;  /* 0x0000000800407947 */ /* 0x000fea0003800000 */
.L_x_41:
[C---:B------:R-:W-:Y:S01]  /*4dd0*/  ISETP.GE.AND P3, PT, R26.reuse, 0x1, PT ;  /* 0x000000011a00780c */ /* 0x040fe20003f66270 */
[-C--:B--2---:R-:W-:Y:S01]  /*4de0*/  FMUL R85, R85, R14.reuse ;  /* 0x0000000e55557220 */ /* 0x084fe20000400000 */
[----:B------:R-:W-:Y:S01]  /*4df0*/  ISETP.GE.AND P0, PT, R26, 0x2, PT ;  /* 0x000000021a00780c */ /* 0x000fe20003f06270 */
[-C--:B------:R-:W-:Y:S01]  /*4e00*/  FMUL R84, R84, R14.reuse ;  /* 0x0000000e54547220 */ /* 0x080fe20000400000 */
[C---:B------:R-:W-:Y:S01]  /*4e10*/  ISETP.LT.OR P1, PT, R6.reuse, 0x1, !P3 ;  /* 0x000000010600780c */ /* 0x040fe20005f21670 */
[-C--:B------:R-:W-:Y:S01]  /*4e20*/  FMUL R83, R83, R14.reuse ;  /* 0x0000000e53537220 */ /* 0x080fe20000400000 */
[----:B------:R-:W-:Y:S01]  /*4e30*/  ISETP.LT.OR P2, PT, R6, 0x1, !P0 ;  /* 0x000000010600780c */ /* 0x000fe20004741670 */
[-C--:B------:R-:W-:Y:S01]  /*4e40*/  FMUL R82, R82, R14.reuse ;  /* 0x0000000e52527220 */ /* 0x080fe20000400000 */
[----:B------:R-:W-:Y:S01]  /*4e50*/  ISETP.LT.OR P3, PT, R6, 0x9, !P3 ;  /* 0x000000090600780c */ /* 0x000fe20005f61670 */
[-C--:B------:R-:W-:Y:S01]  /*4e60*/  FMUL R81, R81, R14.reuse ;  /* 0x0000000e51517220 */ /* 0x080fe20000400000 */
[----:B------:R-:W-:Y:S01]  /*4e70*/  F2FP.SATFINITE.E5M2.F32.PACK_AB_MERGE_C R85, RZ, R85, RZ ;  /* 0x00000055ff55723e */ /* 0x000fe200048060ff */
[----:B------:R-:W-:Y:S01]  /*4e80*/  FMUL R80, R80, R14 ;  /* 0x0000000e50507220 */ /* 0x000fe20000400000 */
[----:B------:R-:W-:Y:S01]  /*4e90*/  F2FP.SATFINITE.E5M2.F32.PACK_AB_MERGE_C R5, RZ, R84, RZ ;  /* 0x00000054ff05723e */ /* 0x000fe200048060ff */
[-C--:B------:R-:W-:Y:S01]  /*4ea0*/  FMUL R79, R79, R14.reuse ;  /* 0x0000000e4f4f7220 */ /* 0x080fe20000400000 */
[----:B------:R-:W-:Y:S01]  /*4eb0*/  F2FP.SATFINITE.E5M2.F32.PACK_AB_MERGE_C R83, RZ, R83, RZ ;  /* 0x00000053ff53723e */ /* 0x000fe200048060ff */
[-C--:B------:R-:W-:Y:S01]  /*4ec0*/  FMUL R78, R78, R14.reuse ;  /* 0x0000000e4e4e7220 */ /* 0x080fe20000400000 */
[----:B------:R-:W-:Y:S01]  /*4ed0*/  ISETP.LT.OR P0, PT, R6, 0x9, !P0 ;  /* 0x000000090600780c */ /* 0x000fe20004701670 */
[----:B------:R-:W-:Y:S01]  /*4ee0*/  @!P1 STG.E.U8 desc[UR20][R16.64], R85 ;  /* 0x0000005510009986 */ /* 0x000fe2000c101114 */
[C---:B------:R-:W-:Y:S01]  /*4ef0*/  ISETP.GE.AND P1, PT, R26.reuse, 0x9, PT ;  /* 0x000000091a00780c */ /* 0x040fe20003f26270 */
[-C--:B------:R-:W-:Y:S01]  /*4f00*/  FMUL R77, R77, R14.reuse ;  /* 0x0000000e4d4d7220 */ /* 0x080fe20000400000 */
[----:B------:R-:W-:Y:S01]  /*4f10*/  F2FP.SATFINITE.E5M2.F32.PACK_AB_MERGE_C R81, RZ, R81, RZ ;  /* 0x00000051ff51723e */ /* 0x000fe200048060ff */
[----:B------:R0:W-:Y:S01]  /*4f20*/  @!P2 STG.E.U8 desc[UR20][R16.64+0x1], R5 ;  /* 0x000001051000a986 */ /* 0x0001e2000c101114 */
[----:B------:R-:W-:Y:S01]  /*4f30*/  ISETP.GE.AND P2, PT, R26, 0xa, PT ;  /* 0x0000000a1a00780c */ /* 0x000fe20003f46270 */
[----:B------:R-:W-:Y:S01]  /*4f40*/  FMUL R76, R76, R14 ;  /* 0x0000000e4c4c7220 */ /* 0x000fe20000400000 */
[----:B------:R-:W-:Y:S01]  /*4f50*/  F2FP.SATFINITE.E5M2.F32.PACK_AB_MERGE_C R25, RZ, R80, RZ ;  /* 0x00000050ff19723e */ /* 0x000fe200048060ff */
[----:B------:R-:W-:Y:S01]  /*4f60*/  @!P3 STG.E.U8 desc[UR20][R18.64], R83 ;  /* 0x000000531200b986 */ /* 0x000fe2000c101114 */
[----:B------:R-:W-:Y:S01]  /*4f70*/  ISETP.LT.OR P3, PT, R6, 0x1, !P1 ;  /* 0x000000010600780c */ /* 0x000fe20004f61670 */
[-C--:B------:R-:W-:Y:S01]  /*4f80*/  FMUL R74, R74, R14.reuse ;  /* 0x0000000e4a4a7220 */ /* 0x080fe20000400000 */
[C---:B------:R-:W-:Y:S01]  /*4f90*/  ISETP.LT.OR P5, PT, R6.reuse, 0x1, !P2 ;  /* 0x000000010600780c */ /* 0x040fe200057a1670 */
[-C--:B------:R-:W-:Y:S01]  /*4fa0*/  FMUL R75, R75, R14.reuse ;  /* 0x0000000e4b4b7220 */ /* 0x080fe20000400000 */
[----:B------:R-:W-:Y:S01]  /*4fb0*/  ISETP.LT.OR P1, PT, R6, 0x9, !P1 ;  /* 0x000000090600780c */ /* 0x000fe20004f21670 */
[-C--:B------:R-:W-:Y:S01]  /*4fc0*/  FMUL R73, R73, R14.reuse ;  /* 0x0000000e49497220 */ /* 0x080fe20000400000 */
[----:B------:R-:W-:Y:S01]  /*4fd0*/  F2FP.SATFINITE.E5M2.F32.PACK_AB_MERGE_C R79, RZ, R79, RZ ;  /* 0x0000004fff4f723e */ /* 0x000fe200048060ff */
[----:B------:R-:W-:Y:S01]  /*4fe0*/  FMUL R72, R72, R14 ;  /* 0x0000000e48487220 */ /* 0x000fe20000400000 */
[----:B0-----:R-:W-:Y:S01]  /*4ff0*/  F2FP.SATFINITE.E5M2.F32.PACK_AB_MERGE_C R5, RZ, R82, RZ ;  /* 0x00000052ff05723e */ /* 0x001fe200048060ff */
[-C--:B------:R-:W-:Y:S01]  /*5000*/  FMUL R70, R70, R14.reuse ;  /* 0x0000000e46467220 */ /* 0x080fe20000400000 */
[----:B------:R-:W-:Y:S01]  /*5010*/  ISETP.LT.OR P2, PT, R6, 0x9, !P2 ;  /* 0x000000090600780c */ /* 0x000fe20005741670 */
[----:B------:R-:W-:Y:S01]  /*5020*/  FMUL R71, R71, R14 ;  /* 0x0000000e47477220 */ /* 0x000fe20000400000 */
[----:B------:R-:W-:Y:S01]  /*5030*/  F2FP.SATFINITE.E5M2.F32.PACK_AB_MERGE_C R27, RZ, R78, RZ ;  /* 0x0000004eff1b723e */ /* 0x000fe200048060ff */
[----:B------:R0:W-:Y:S01]  /*5040*/  @!P0 STG.E.U8 desc[UR20][R18.64+0x1], R5 ;  /* 0x0000010512008986 */ /* 0x0001e2000c101114 */
[C---:B------:R-:W-:Y:S01]  /*5050*/  ISETP.GE.AND P0, PT, R26.reuse, 0x11, PT ;  /* 0x000000111a00780c */ /* 0x040fe20003f06270 */
[-C--:B------:R-:W-:Y:S01]  /*5060*/  FMUL R69, R69, R14.reuse ;  /* 0x0000000e45457220 */ /* 0x080fe20000400000 */
[----:B------:R-:W-:Y:S01]  /*5070*/  F2FP.SATFINITE.E5M2.F32.PACK_AB_MERGE_C R77, RZ, R77, RZ ;  /* 0x0000004dff4d723e */ /* 0x000fe200048060ff */
[----:B------:R-:W-:Y:S01]  /*5080*/  @!P3 STG.E.U8 desc[UR20][R16.64+0x8], R81 ;  /* 0x000008511000b986 */ /* 0x000fe2000c101114 */
[----:B------:R-:W-:Y:S01]  /*5090*/  ISETP.GE.AND P3, PT, R26, 0x12, PT ;  /* 0x000000121a00780c */ /* 0x000fe20003f66270 */
[-C--:B------:R-:W-:Y:S01]  /*50a0*/  FMUL R68, R68, R14.reuse ;  /* 0x0000000e44447220 */ /* 0x080fe20000400000 */
[----:B------:R-:W-:Y:S01]  /*50b0*/  F2FP.SATFINITE.E5M2.F32.PACK_AB_MERGE_C R75, RZ, R75, RZ ;  /* 0x0000004bff4b723e */ /* 0x000fe200048060ff */
[----:B------:R1:W-:Y:S01]  /*50c0*/  @!P5 STG.E.U8 desc[UR20][R16.64+0x9], R25 ;  /* 0x000009191000d986 */ /* 0x0003e2000c101114 */
[C---:B------:R-:W-:Y:S01]  /*50d0*/  ISETP.LT.OR P5, PT, R6.reuse, 0x1, !P3 ;  /* 0x000000010600780c */ /* 0x040fe20005fa1670 */
[-C--:B------:R-:W-:Y:S01]  /*50e0*/  FMUL R67, R67, R14.reuse ;  /* 0x0000000e43437220 */ /* 0x080fe20000400000 */
[C---:B------:R-:W-:Y:S01]  /*50f0*/  ISETP.LT.OR P3, PT, R6.reuse, 0x9, !P3 ;  /* 0x000000090600780c */ /* 0x040fe20005f61670 */
[----:B------:R-:W-:Y:S01]  /*5100*/  @!P1 STG.E.U8 desc[UR20][R18.64+0x8], R79 ;  /* 0x0000084f12009986 */ /* 0x000fe2000c101114 */
[----:B------:R-:W-:Y:S01]  /*5110*/  ISETP.LT.OR P1, PT, R6, 0x1, !P0 ;  /* 0x000000010600780c */ /* 0x000fe20004721670 */
[----:B------:R-:W-:Y:S01]  /*5120*/  FMUL R66, R66, R14 ;  /* 0x0000000e42427220 */ /* 0x000fe20000400000 */
[----:B0-----:R-:W-:Y:S01]  /*5130*/  F2FP.SATFINITE.E5M2.F32.PACK_AB_MERGE_C R5, RZ, R76, RZ ;  /* 0x0000004cff05723e */ /* 0x001fe200048060ff */
[----:B------:R-:W-:Y:S01]  /*5140*/  @!P2 STG.E.U8 desc[UR20][R18.64+0x9], R27 ;  /* 0x0000091b1200a986 */ /* 0x000fe2000c101114 */
[----:B------:R-:W-:Y:S01]  /*5150*/  ISETP.GE.AND P2, PT, R26, 0x19, PT ;  /* 0x000000191a00780c */ /* 0x000fe20003f46270 */
[-C--:B------:R-:W-:Y:S01]  /*5160*/  FMUL R65, R65, R14.reuse ;  /* 0x0000000e41417220 */ /* 0x080fe20000400000 */
[----:B------:R-:W-:Y:S01]  /*5170*/  ISETP.LT.OR P0, PT, R6, 0x9, !P0 ;  /* 0x000000090600780c */ /* 0x000fe20004701670 */
[----:B------:R-:W-:Y:S01]  /*5180*/  FMUL R64, R64, R14 ;  /* 0x0000000e40407220 */ /* 0x000fe20000400000 */
[----:B------:R-:W-:Y:S01]  /*5190*/  ISETP.LT.OR P6, PT, R6, 0x1, !P2 ;  /* 0x000000010600780c */ /* 0x000fe200057c1670 */
[----:B------:R0:W-:Y:S01]  /*51a0*/  @!P5 STG.E.U8 desc[UR20][R16.64+0x11], R5 ;  /* 0x000011051000d986 */ /* 0x0001e2000c101114 */
[----:B-1----:R-:W-:Y:S01]  /*51b0*/  F2FP.SATFINITE.E5M2.F32.PACK_AB_MERGE_C R25, RZ, R74, RZ ;  /* 0x0000004aff19723e */ /* 0x002fe200048060ff */
[-C--:B------:R-:W-:Y:S01]  /*51c0*/  FMUL R62, R62, R14.reuse ;  /* 0x0000000e3e3e7220 */ /* 0x080fe20000400000 */
[----:B------:R-:W-:Y:S01]  /*51d0*/  F2FP.SATFINITE.E5M2.F32.PACK_AB_MERGE_C R73, RZ, R73, RZ ;  /* 0x00000049ff49723e */ /* 0x000fe200048060ff */
[----:B------:R-:W-:Y:S01]  /*51e0*/  @!P1 STG.E.U8 desc[UR20][R16.64+0x10], R77 ;  /* 0x0000104d10009986 */ /* 0x000fe2000c101114 */
[----:B------:R-:W-:Y:S01]  /*51f0*/  ISETP.GE.AND P1, PT, R26, 0x1a, PT ;  /* 0x0000001a1a00780c */ /* 0x000fe20003f26270 */
[-C--:B------:R-:W-:Y:S01]  /*5200*/  FMUL R63, R63, R14.reuse ;  /* 0x0000000e3f3f7220 */ /* 0x080fe20000400000 */
[C---:B------:R-:W-:Y:S01]  /*5210*/  ISETP.LT.OR P2, PT, R6.reuse, 0x9, !P2 ;  /* 0x000000090600780c */ /* 0x040fe20005741670 */
[----:B------:R1:W-:Y:S01]  /*5220*/  @!P3 STG.E.U8 desc[UR20][R18.64+0x11], R25 ;  /* 0x000011191200b986 */ /* 0x0003e2000c101114 */
[C---:B------:R-:W-:Y:S01]  /*5230*/  ISETP.LT.OR P5, PT, R6.reuse, 0x1, !P1 ;  /* 0x000000010600780c */ /* 0x040fe20004fa1670 */
[----:B------:R-:W-:Y:S01]  /*5240*/  FMUL R61, R61, R14 ;  /* 0x0000000e3d3d7220 */ /* 0x000fe20000400000 */
[----:B------:R-:W-:Y:S01]  /*5250*/  ISETP.LT.OR P3, PT, R6, 0x9, !P1 ;  /* 0x000000090600780c */ /* 0x000fe20004f61670 */
[----:B------:R-:W-:Y:S01]  /*5260*/  @!P0 STG.E.U8 desc[UR20][R18.64+0x10], R75 ;  /* 0x0000104b12008986 */ /* 0x000fe2000c101114 */
[----:B0-----:R-:W-:Y:S01]  /*5270*/  F2FP.SATFINITE.E5M2.F32.PACK_AB_MERGE_C R5, RZ, R72, RZ ;  /* 0x00000048ff05723e */ /* 0x001fe200048060ff */
[-C--:B------:R-:W-:Y:S01]  /*5280*/  FMUL R60, R60, R14.reuse ;  /* 0x0000000e3c3c7220 */ /* 0x080fe20000400000 */
[C---:B------:R-:W-:Y:S01]  /*5290*/  ISETP.GE.AND P0, PT, R26.reuse, 0x21, PT ;  /* 0x000000211a00780c */ /* 0x040fe20003f06270 */
[----:B------:R-:W-:Y:S01]  /*52a0*/  @!P6 STG.E.U8 desc[UR20][R16.64+0x18], R73 ;  /* 0x000018491000e986 */ /* 0x000fe2000c101114 */
[----:B------:R-:W-:Y:S01]  /*52b0*/  ISETP.GE.AND P1, PT, R26, 0x22, PT ;  /* 0x000000221a00780c */ /* 0x000fe20003f26270 */
[-C--:B------:R-:W-:Y:S01]  /*52c0*/  FMUL R59, R59, R14.reuse ;  /* 0x0000000e3b3b7220 */ /* 0x080fe20000400000 */
[----:B------:R-:W-:Y:S01]  /*52d0*/  ISETP.LT.OR P6, PT, R6, 0x1, !P0 ;  /* 0x000000010600780c */ /* 0x000fe200047c1670 */
[----:B------:R-:W-:Y:S01]  /*52e0*/  FMUL R58, R58, R14 ;  /* 0x0000000e3a3a7220 */ /* 0x000fe20000400000 */
[----:B-1----:R-:W-:Y:S01]  /*52f0*/  F2FP.SATFINITE.E5M2.F32.PACK_AB_MERGE_C R25, RZ, R70, RZ ;  /* 0x00000046ff19723e */ /* 0x002fe200048060ff */
[----:B------:R0:W-:Y:S01]  /*5300*/  @!P5 STG.E.U8 desc[UR20][R16.64+0x19], R5 ;  /* 0x000019051000d986 */ /* 0x0001e2000c101114 */
[----:B------:R-:W-:Y:S01]  /*5310*/  ISETP.LT.OR P5, PT, R6, 0x1, !P1 ;  /* 0x000000010600780c */ /* 0x000fe20004fa1670 */
[-C--:B------:R-:W-:Y:S01]  /*5320*/  FMUL R57, R57, R14.reuse ;  /* 0x0000000e39397220 */ /* 0x080fe20000400000 */
[----:B------:R-:W-:Y:S01]  /*5330*/  F2FP.SATFINITE.E5M2.F32.PACK_AB_MERGE_C R71, RZ, R71, RZ ;  /* 0x00000047ff47723e */ /* 0x000fe200048060ff */
[----:B------:R1:W-:Y:S01]  /*5340*/  @!P3 STG.E.U8 desc[UR20][R18.64+0x19], R25 ;  /* 0x000019191200b986 */ /* 0x0003e2000c101114 */
[----:B------:R-:W-:Y:S01]  /*5350*/  F2FP.SATFINITE.E5M2.F32.PACK_AB_MERGE_C R69, RZ, R69, RZ ;  /* 0x00000045ff45723e */ /* 0x000fe200048060ff */
[----:B------:R-:W-:Y:S01]  /*5360*/  FMUL R56, R56, R14 ;  /* 0x0000000e38387220 */ /* 0x000fe20000400000 */
[----:B------:R-:W-:Y:S01]  /*5370*/  F2FP.SATFINITE.E5M2.F32.PACK_AB_MERGE_C R27, RZ, R68, RZ ;  /* 0x00000044ff1b723e */ /* 0x000fe200048060ff */
[----:B------:R-:W-:Y:S01]  /*5380*/  @!P2 STG.E.U8 desc[UR20][R18.64+0x18], R71 ;  /* 0x000018471200a986 */ /* 0x000fe2000c101114 */
[----:B------:R-:W-:Y:S01]  /*5390*/  ISETP.LT.OR P3, PT, R6, 0x9, !P1 ;  /* 0x000000090600780c */ /* 0x000fe20004f61670 */
[-C--:B------:R-:W-:Y:S01]  /*53a0*/  FMUL R23, R23, R14.reuse ;  /* 0x0000000e17177220 */ /* 0x080fe20000400000 */
[----:B------:R-:W-:Y:S01]  /*53b0*/  ISETP.GE.AND P2, PT, R26, 0x29, PT ;  /* 0x000000291a00780c */ /* 0x000fe20003f46270 */
[----:B------:R-:W-:Y:S01]  /*53c0*/  @!P6 STG.E.U8 desc[UR20][R16.64+0x20], R69 ;  /* 0x000020451000e986 */ /* 0x000fe2000c101114 */
[----:B------:R-:W-:Y:S01]  /*53d0*/  ISETP.LT.OR P0, PT, R6, 0x9, !P0 ;  /* 0x000000090600780c */ /* 0x000fe20004701670 */
[----:B------:R-:W-:Y:S01]  /*53e0*/  FMUL R22, R22, R14 ;  /* 0x0000000e16167220 */ /* 0x000fe20000400000 */
[----:B------:R-:W-:Y:S01]  /*53f0*/  ISETP.GE.AND P1, PT, R26, 0x2a, PT ;  /* 0x0000002a1a00780c */ /* 0x000fe20003f26270 */
[----:B------:R-:W-:Y:S01]  /*5400*/  @!P5 STG.E.U8 desc[UR20][R16.64+0x21], R27 ;  /* 0x0000211b1000d986 */ /* 0x000fe2000c101114 */
[----:B------:R-:W-:-:S02]  /*5410*/  ISETP.LT.OR P6, PT, R6, 0x1, !P2 ;  /* 0x000000010600780c */ /* 0x000fc400057c1670 */
[C---:B------:R-:W-:Y:S02]  /*5420*/  ISETP.LT.OR P5, PT, R6.reuse, 0x1, !P1 ;  /* 0x000000010600780c */ /* 0x040fe40004fa1670 */
[----:B------:R-:W-:Y:S02]  /*5430*/  F2FP.SATFINITE.E5M2.F32.PACK_AB_MERGE_C R67, RZ, R67, RZ ;  /* 0x00000043ff43723e */ /* 0x000fe400048060ff */
[----:B0-----:R-:W-:Y:S02]  /*5440*/  F2FP.SATFINITE.E5M2.F32.PACK_AB_MERGE_C R5, RZ, R66, RZ ;  /* 0x00000042ff05723e */ /* 0x001fe400048060ff */
[----:B------:R-:W-:Y:S01]  /*5450*/  F2FP.SATFINITE.E5M2.F32.PACK_AB_MERGE_C R65, RZ, R65, RZ ;  /* 0x00000041ff41723e */ /* 0x000fe200048060ff */
[----:B------:R-:W-:Y:S01]  /*5460*/  @!P0 STG.E.U8 desc[UR20][R18.64+0x20], R67 ;  /* 0x0000204312008986 */ /* 0x000fe2000c101114 */
[----:B-1----:R-:W-:Y:S02]  /*5470*/  F2FP.SATFINITE.E5M2.F32.PACK_AB_MERGE_C R25, RZ, R64, RZ ;  /* 0x00000040ff19723e */ /* 0x002fe400048060ff */
[C---:B------:R-:W-:Y:S01]  /*5480*/  ISETP.LT.OR P1, PT, R6.reuse, 0x9, !P1 ;  /* 0x000000090600780c */ /* 0x040fe20004f21670 */
[----:B------:R0:W-:Y:S01]  /*5490*/  @!P3 STG.E.U8 desc[UR20][R18.64+0x21], R5 ;  /* 0x000021051200b986 */ /* 0x0001e2000c101114 */
[----:B------:R-:W-:-:S02]  /*54a0*/  ISETP.LT.OR P2, PT, R6, 0x9, !P2 ;  /* 0x000000090600780c */ /* 0x000fc40005741670 */
[C---:B------:R-:W-:Y:S01]  /*54b0*/  ISETP.GE.AND P3, PT, R26.reuse, 0x31, PT ;  /* 0x000000311a00780c */ /* 0x040fe20003f66270 */
[----:B------:R-:W-:Y:S01]  /*54c0*/  @!P6 STG.E.U8 desc[UR20][R16.64+0x28], R65 ;  /* 0x000028411000e986 */ /* 0x000fe2000c101114 */
[----:B------:R-:W-:Y:S02]  /*54d0*/  ISETP.GE.AND P0, PT, R26, 0x32, PT ;  /* 0x000000321a00780c */ /* 0x000fe40003f06270 */
[----:B------:R-:W-:Y:S01]  /*54e0*/  F2FP.SATFINITE.E5M2.F32.PACK_AB_MERGE_C R63, RZ, R63, RZ ;  /* 0x0000003fff3f723e */ /* 0x000fe200048060ff */
[----:B------:R1:W-:Y:S01]  /*54f0*/  @!P5 STG.E.U8 desc[UR20][R16.64+0x29], R25 ;  /* 0x000029191000d986 */ /* 0x0003e2000c101114 */
[C---:B------:R-:W-:Y:S02]  /*5500*/  ISETP.LT.OR P5, PT, R6.reuse, 0x1, !P3 ;  /* 0x000000010600780c */ /* 0x040fe40005fa1670 */
[----:B------:R-:W-:Y:S02]  /*5510*/  ISETP.LT.OR P6, PT, R6, 0x1, !P0 ;  /* 0x000000010600780c */ /* 0x000fe400047c1670 */
[----:B0-----:R-:W-:Y:S01]  /*5520*/  F2FP.SATFINITE.E5M2.F32.PACK_AB_MERGE_C R5, RZ, R62, RZ ;  /* 0x0000003eff05723e */ /* 0x001fe200048060ff */
[----:B------:R-:W-:Y:S01]  /*5530*/  @!P2 STG.E.U8 desc[UR20][R18.64+0x28], R63 ;  /* 0x0000283f1200a986 */ /* 0x000fe2000c101114 */
[----:B------:R-:W-:-:S02]  /*5540*/  F2FP.SATFINITE.E5M2.F32.PACK_AB_MERGE_C R61, RZ, R61, RZ ;  /* 0x0000003dff3d723e */ /* 0x000fc400048060ff */
[----:B------:R-:W-:Y:S01]  /*5550*/  ISETP.GE.AND P2, PT, R26, 0x3a, PT ;  /* 0x0000003a1a00780c */ /* 0x000fe20003f46270 */
[----:B------:R0:W-:Y:S01]  /*5560*/  @!P1 STG.E.U8 desc[UR20][R18.64+0x29], R5 ;  /* 0x0000290512009986 */ /* 0x0001e2000c101114 */
[----:B------:R-:W-:Y:S02]  /*5570*/  ISETP.LT.OR P1, PT, R6, 0x9, !P3 ;  /* 0x000000090600780c */ /* 0x000fe40005f21670 */
[----:B-1----:R-:W-:Y:S01]  /*5580*/  F2FP.SATFINITE.E5M2.F32.PACK_AB_MERGE_C R25, RZ, R60, RZ ;  /* 0x0000003cff19723e */ /* 0x002fe200048060ff */
[----:B------:R-:W-:Y:S01]  /*5590*/  @!P5 STG.E.U8 desc[UR20][R16.64+0x30], R61 ;  /* 0x0000303d1000d986 */ /* 0x000fe2000c101114 */
[----:B------:R-:W-:Y:S02]  /*55a0*/  ISETP.GE.AND P3, PT, R26, 0x39, PT ;  /* 0x000000391a00780c */ /* 0x000fe40003f66270 */
[C---:B------:R-:W-:Y:S01]  /*55b0*/  ISETP.LT.OR P0, PT, R6.reuse, 0x9, !P0 ;  /* 0x000000090600780c */ /* 0x040fe20004701670 */
[----:B------:R1:W-:Y:S01]  /*55c0*/  @!P6 STG.E.U8 desc[UR20][R16.64+0x31], R25 ;  /* 0x000031191000e986 */ /* 0x0003e2000c101114 */
[----:B------:R-:W-:-:S02]  /*55d0*/  ISETP.LT.OR P5, PT, R6, 0x1, !P3 ;  /* 0x000000010600780c */ /* 0x000fc40005fa1670 */
[C---:B------:R-:W-:Y:S02]  /*55e0*/  ISETP.LT.OR P6, PT, R6.reuse, 0x1, !P2 ;  /* 0x000000010600780c */ /* 0x040fe400057c1670 */
[C---:B------:R-:W-:Y:S02]  /*55f0*/  ISETP.LT.OR P3, PT, R6.reuse, 0x9, !P3 ;  /* 0x000000090600780c */ /* 0x040fe40005f61670 */
[----:B------:R-:W-:Y:S02]  /*5600*/  ISETP.LT.OR P2, PT, R6, 0x9, !P2 ;  /* 0x000000090600780c */ /* 0x000fe40005741670 */
[----:B------:R-:W-:Y:S02]  /*5610*/  F2FP.SATFINITE.E5M2.F32.PACK_AB_MERGE_C R59, RZ, R59, RZ ;  /* 0x0000003bff3b723e */ /* 0x000fe400048060ff */
[----:B0-----:R-:W-:Y:S02]  /*5620*/  F2FP.SATFINITE.E5M2.F32.PACK_AB_MERGE_C R5, RZ, R58, RZ ;  /* 0x0000003aff05723e */ /* 0x001fe400048060ff */
[----:B------:R-:W-:Y:S01]  /*5630*/  F2FP.SATFINITE.E5M2.F32.PACK_AB_MERGE_C R57, RZ, R57, RZ ;  /* 0x00000039ff39723e */ /* 0x000fe200048060ff */
[----:B------:R0:W-:Y:S01]  /*5640*/  @!P1 STG.E.U8 desc[UR20][R18.64+0x30], R59 ;  /* 0x0000303b12009986 */ /* 0x0001e2000c101114 */
[----:B-1----:R-:W-:-:S02]  /*5650*/  F2FP.SATFINITE.E5M2.F32.PACK_AB_MERGE_C R25, RZ, R56, RZ ;  /* 0x00000038ff19723e */ /* 0x002fc400048060ff */
[----:B------:R-:W-:Y:S01]  /*5660*/  F2FP.SATFINITE.E5M2.F32.PACK_AB_MERGE_C R23, RZ, R23, RZ ;  /* 0x00000017ff17723e */ /* 0x000fe200048060ff */
[----:B------:R0:W-:Y:S01]  /*5670*/  @!P0 STG.E.U8 desc[UR20][R18.64+0x31], R5 ;  /* 0x0000310512008986 */ /* 0x0001e2000c101114 */
[----:B------:R-:W-:-:S03]  /*5680*/  F2FP.SATFINITE.E5M2.F32.PACK_AB_MERGE_C R27, RZ, R22, RZ ;  /* 0x00000016ff1b723e */ /* 0x000fc600048060ff */
[----:B------:R0:W-:Y:S04]  /*5690*/  @!P5 STG.E.U8 desc[UR20][R16.64+0x38], R57 ;  /* 0x000038391000d986 */ /* 0x0001e8000c101114 */
[----:B------:R0:W-:Y:S04]  /*56a0*/  @!P6 STG.E.U8 desc[UR20][R16.64+0x39], R25 ;  /* 0x000039191000e986 */ /* 0x0001e8000c101114 */
[----:B------:R0:W-:Y:S04]  /*56b0*/  @!P3 STG.E.U8 desc[UR20][R18.64+0x38], R23 ;  /* 0x000038171200b986 */ /* 0x0001e8000c101114 */
[----:B------:R0:W-:Y:S02]  /*56c0*/  @!P2 STG.E.U8 desc[UR20][R18.64+0x39], R27 ;  /* 0x0000391b1200a986 */ /* 0x0001e4000c101114 */
.L_x_106:
[----:B------:R-:W-:Y:S05]  /*56d0*/  BSYNC B0 ;  /* 0x0000000000007941 */ /* 0x000fea0003800000 */
.L_x_40:
[C---:B------:R-:W-:Y:S01]  /*56e0*/  LEA R2, P0, R8.reuse, R2, 0x1 ;  /* 0x0000000208027211 */ /* 0x040fe200078008ff */
[----:B------:R-:W-:Y:S01]  /*56f0*/  ULDC.64 UR6, c[0x0][0x650] ;  /* 0x0001940000067ab9 */ /* 0x000fe20000000a00 */
[----:B-----5:R-:W-:Y:S01]  /*5700*/  IMAD.U32 R4, RZ, RZ, UR16 ;  /* 0x00000010ff047e24 */ /* 0x020fe2000f8e00ff */
[----:B0-----:R-:W-:Y:S01]  /*5710*/  PRMT R16, RZ, 0x7610, R16 ;  /* 0x00007610ff107816 */ /* 0x001fe20000000010 */
[----:B------:R-:W-:Y:S01]  /*5720*/  IMAD.MOV.U32 R6, RZ, RZ, -0x1 ;  /* 0xffffffffff067424 */ /* 0x000fe200078e00ff */
[----:B------:R-:W-:Y:S01]  /*5730*/  LEA.HI.X R3, R8, R3, R0, 0x1, P0 ;  /* 0x0000000308037211 */ /* 0x000fe200000f0c00 */
[----:B------:R0:W-:Y:S01]  /*5740*/  SYNCS.ARRIVE.TRANS64.A1T0 RZ, [R4+UR23], RZ ;  /* 0x000000ff04ff79a7 */ /* 0x0001e20008100017 */
[----:B------:R-:W-:Y:S01]  /*5750*/  ISETP.GE.U32.AND P0, PT, R2, UR6, PT ;  /* 0x0000000602007c0c */ /* 0x000fe2000bf06070 */
[----:B------:R-:W-:-:S03]  /*5760*/  IMAD.MOV.U32 R5, RZ, RZ, -0x1 ;  /* 0xffffffffff057424 */ /* 0x000fc600078e00ff */
[----:B------:R-:W-:Y:S01]  /*5770*/  ISETP.GE.U32.AND.EX P0, PT, R3, UR7, PT, P0 ;  /* 0x0000000703007c0c */ /* 0x000fe2000bf06100 */
[----:B0-----:R-:W-:-:S12]  /*5780*/  IMAD.MOV.U32 R4, RZ, RZ, -0x1 ;  /* 0xffffffffff047424 */ /* 0x001fd800078e00ff */
[----:B------:R-:W-:Y:S05]  /*5790*/  @P0 BRA `(.L_x_107) ;  /* 0x0000000400600947 */ /* 0x000fea0003800000 */
[----:B------:R-:W0:Y:S01]  /*57a0*/  S2R R28, SR_CTAID.X ;  /* 0x00000000001c7919 */ /* 0x000e220000002500 */
[----:B------:R-:W5:Y:S01]  /*57b0*/  LDC.64 R22, c[0x0][0x628] ;  /* 0x00018a00ff167b82 */ /* 0x000f620000000a00 */
[----:B------:R-:W-:Y:S01]  /*57c0*/  ULDC UR6, c[0x0][0x150] ;  /* 0x0000540000067ab9 */ /* 0x000fe20000000800 */
[----:B-1----:R-:W-:Y:S01]  /*57d0*/  IMAD.MOV.U32 R18, RZ, RZ, R2 ;  /* 0x000000ffff127224 */ /* 0x002fe200078e0002 */
[----:B------:R-:W1:Y:S01]  /*57e0*/  S2R R30, SR_CTAID.Y ;  /* 0x00000000001e7919 */ /* 0x000e620000002600 */
[----:B------:R-:W-:-:S04]  /*57f0*/  IMAD.MOV.U32 R19, RZ, RZ, R3 ;  /* 0x000000ffff137224 */ /* 0x000fc800078e0003 */
[----:B------:R-:W1:Y:S08]  /*5800*/  LDC R31, c[0x0][0x144] ;  /* 0x00005100ff1f7b82 */ /* 0x000e700000000800 */
[----:B------:R-:W1:Y:S08]  /*5810*/  LDC R6, c[0x0][0x630] ;  /* 0x00018c00ff067b82 */ /* 0x000e700000000800 */
[----:B------:R-:W1:Y:S01]  /*5820*/  LDC.64 R26, c[0x0][0x620] ;  /* 0x00018800ff1a7b82 */ /* 0x000e620000000a00 */
[----:B-----5:R-:W-:-:S04]  /*5830*/  ISETP.NE.U32.AND P0, PT, R22, RZ, PT ;  /* 0x000000ff1600720c */ /* 0x020fc80003f05070 */
[----:B------:R-:W-:Y:S02]  /*5840*/  ISETP.NE.AND.EX P0, PT, R23, RZ, PT, P0 ;  /* 0x000000ff1700720c */ /* 0x000fe40003f05300 */
[----:B0-----:R-:W-:-:S05]  /*5850*/  I2FP.F32.U32 R4, R28 ;  /* 0x0000001c00047245 */ /* 0x001fca0000201000 */
[----:B------:R-:W-:-:S04]  /*5860*/  FMUL R4, R4, UR6 ;  /* 0x0000000604047c20 */ /* 0x000fc80008400000 */
[----:B------:R0:W0:Y:S02]  /*5870*/  F2I.U32.TRUNC.NTZ R29, R4 ;  /* 0x00000004001d7305 */ /* 0x000024000020f000 */
[----:B------:R-:W-:Y:S05]  /*5880*/  @!P0 BRA `(.L_x_108) ;  /* 0x0000000000288947 */ /* 0x000fea0003800000 */
[----:B------:R-:W5:Y:S02]  /*5890*/  LDC R5, c[0x0][0x634] ;  /* 0x00018d00ff057b82 */ /* 0x000f640000000800 */
[----:B-----5:R-:W-:-:S05]  /*58a0*/  IADD3 R19, P0, R2, R5, RZ ;  /* 0x0000000502137210 */ /* 0x020fca0007f1e0ff */
[----:B--234-:R-:W-:-:S04]  /*58b0*/  IMAD.X R25, RZ, RZ, R3, P0 ;  /* 0x000000ffff197224 */ /* 0x01cfc800000e0603 */
[----:B0-----:R-:W-:-:S04]  /*58c0*/  IMAD.WIDE.U32 R4, R25, R22, RZ ;  /* 0x0000001619047225 */ /* 0x001fc800078e00ff */
[----:B------:R-:W-:-:S04]  /*58d0*/  IMAD.WIDE.U32 R16, P0, R19, R23, R4 ;  /* 0x0000001713107225 */ /* 0x000fc80007800004 */
[----:B------:R-:W-:-:S04]  /*58e0*/  IMAD.WIDE.U32 R4, R19, R22, RZ ;  /* 0x0000001613047225 */ /* 0x000fc800078e00ff */
[----:B------:R-:W-:Y:S01]  /*58f0*/  IMAD.X R19, RZ, RZ, RZ, P0 ;  /* 0x000000ffff137224 */ /* 0x000fe200000e06ff */
[----:B------:R-:W-:Y:S01]  /*5900*/  IADD3 RZ, P0, R5, R16, RZ ;  /* 0x0000001005ff7210 */ /* 0x000fe20007f1e0ff */
[----:B------:R-:W-:-:S04]  /*5910*/  IMAD.MOV.U32 R18, RZ, RZ, R17 ;  /* 0x000000ffff127224 */ /* 0x000fc800078e0011 */
[----:B------:R-:W-:-:S08]  /*5920*/  IMAD.WIDE.U32.X R18, R25, R23, R18, P0 ;  /* 0x0000001719127225 */ /* 0x000fd000000e0412 */
.L_x_108:
[-CC-:B-1234-:R-:W-:Y:S01]  /*5930*/  SHF.R.U64 R24, R18, R6.reuse, R19.reuse ;  /* 0x0000000612187219 */ /* 0x19efe20000001213 */
[----:B------:R-:W1:Y:S01]  /*5940*/  LDC.64 R34, c[0x0][0x640] ;  /* 0x00019000ff227b82 */ /* 0x000e620000000a00 */
[----:B0-----:R-:W-:Y:S01]  /*5950*/  SHF.R.U32.HI R4, RZ, R6, R19 ;  /* 0x00000006ff047219 */ /* 0x001fe20000011613 */
[----:B------:R-:W-:Y:S01]  /*5960*/  IMAD.MOV R29, RZ, RZ, -R29 ;  /* 0x000000ffff1d7224 */ /* 0x000fe200078e0a1d */
[----:B------:R-:W-:Y:S01]  /*5970*/  IADD3 R17, P0, RZ, -R24, RZ ;  /* 0x80000018ff117210 */ /* 0x000fe20007f1e0ff */
[----:B------:R-:W-:Y:S01]  /*5980*/  ULDC UR6, c[0x0][0x154] ;  /* 0x0000550000067ab9 */ /* 0x000fe20000000800 */
[----:B------:R-:W-:Y:S02]  /*5990*/  IMAD.MOV.U32 R19, RZ, RZ, 0x1 ;  /* 0x00000001ff137424 */ /* 0x000fe400078e00ff */
[----:B------:R-:W-:Y:S01]  /*59a0*/  IMAD R29, R31, R29, R28 ;  /* 0x0000001d1f1d7224 */ /* 0x000fe200078e021c */
[----:B------:R-:W0:Y:S01]  /*59b0*/  LDC R16, c[0x0][0x618] ;  /* 0x00018600ff107b82 */ /* 0x000e220000000800 */
[----:B------:R-:W-:-:S04]  /*59c0*/  IMAD.X R5, RZ, RZ, ~R4, P0 ;  /* 0x000000ffff057224 */ /* 0x000fc800000e0e04 */
[-C--:B------:R-:W-:Y:S02]  /*59d0*/  IMAD R6, R5, R26.reuse, RZ ;  /* 0x0000001a05067224 */ /* 0x080fe400078e02ff */
[C---:B------:R-:W-:Y:S01]  /*59e0*/  IMAD.WIDE.U32 R4, R17.reuse, R26, R2 ;  /* 0x0000001a11047225 */ /* 0x040fe200078e0002 */
[----:B------:R-:W2:Y:S03]  /*59f0*/  LDC R18, c[0x0][0x608] ;  /* 0x00018200ff127b82 */ /* 0x000ea60000000800 */
[----:B------:R-:W-:Y:S01]  /*5a00*/  IMAD R17, R17, R27, R6 ;  /* 0x0000001b11117224 */ /* 0x000fe200078e0206 */
[----:B------:R-:W-:-:S03]  /*5a10*/  I2FP.F32.U32 R6, R30 ;  /* 0x0000001e00067245 */ /* 0x000fc60000201000 */
[----:B------:R-:W-:Y:S01]  /*5a20*/  IMAD.IADD R5, R5, 0x1, R17 ;  /* 0x0000000105057824 */ /* 0x000fe200078e0211 */
[----:B------:R-:W3:Y:S01]  /*5a30*/  LDC R32, c[0x0][0x658] ;  /* 0x00019600ff207b82 */ /* 0x000ee20000000800 */
[----:B-1----:R-:W-:Y:S01]  /*5a40*/  ISETP.NE.U32.AND P0, PT, R34, RZ, PT ;  /* 0x000000ff2200720c */ /* 0x002fe20003f05070 */
[----:B------:R-:W-:-:S03]  /*5a50*/  IMAD.MOV.U32 R17, RZ, RZ, -0x1 ;  /* 0xffffffffff117424 */ /* 0x000fc600078e00ff */
[----:B------:R-:W-:-:S03]  /*5a60*/  ISETP.NE.AND.EX P0, PT, R35, RZ, PT, P0 ;  /* 0x000000ff2300720c */ /* 0x000fc60003f05300 */
[----:B------:R-:W1:Y:S01]  /*5a70*/  LDC R27, c[0x0][0x148] ;  /* 0x00005200ff1b7b82 */ /* 0x000e620000000800 */
[-CC-:B0-----:R-:W-:Y:S02]  /*5a80*/  SHF.R.U64 R22, R4, R16.reuse, R5.reuse ;  /* 0x0000001004167219 */ /* 0x181fe40000001205 */
[----:B------:R-:W-:Y:S01]  /*5a90*/  SHF.R.U32.HI R5, RZ, R16, R5 ;  /* 0x00000010ff057219 */ /* 0x000fe20000011605 */
[----:B------:R-:W-:-:S04]  /*5aa0*/  FMUL R16, R6, UR6 ;  /* 0x0000000606107c20 */ /* 0x000fc80008400000 */
[----:B------:R-:W0:Y:S01]  /*5ab0*/  LDC R28, c[0x0][0x600] ;  /* 0x00018000ff1c7b82 */ /* 0x000e220000000800 */
[----:B------:R4:W0:Y:S01]  /*5ac0*/  F2I.U32.TRUNC.NTZ R25, R16 ;  /* 0x0000001000197305 */ /* 0x000822000020f000 */
[-CC-:B--2---:R-:W-:Y:S02]  /*5ad0*/  SHF.R.U64 R6, R22, R18.reuse, R5.reuse ;  /* 0x0000001216067219 */ /* 0x184fe40000001205 */
[----:B------:R-:W-:-:S04]  /*5ae0*/  SHF.R.U32.HI R5, RZ, R18, R5 ;  /* 0x00000012ff057219 */ /* 0x000fc80000011605 */
[----:B------:R-:W2:Y:S01]  /*5af0*/  LDC R33, c[0x0][0x648] ;  /* 0x00019200ff217b82 */ /* 0x000ea20000000800 */
[-CC-:B---3--:R-:W-:Y:S02]  /*5b00*/  SHF.R.U64 R26, R6, R32.reuse, R5.reuse ;  /* 0x00000020061a7219 */ /* 0x188fe40000001205 */
[-C--:B------:R-:W-:Y:S02]  /*5b10*/  SHF.L.U32 R17, R17, R32.reuse, RZ ;  /* 0x0000002011117219 */ /* 0x080fe400000006ff */
[-C--:B------:R-:W-:Y:S01]  /*5b20*/  SHF.R.U32.HI R5, RZ, R32.reuse, R5 ;  /* 0x00000020ff057219 */ /* 0x080fe20000011605 */
[----:B------:R-:W-:Y:S01]  /*5b30*/  IMAD.MOV.U32 R4, RZ, RZ, R26 ;  /* 0x000000ffff047224 */ /* 0x000fe200078e001a */
[----:B------:R-:W-:Y:S01]  /*5b40*/  SHF.L.U32 R32, R19, R32, RZ ;  /* 0x0000002013207219 */ /* 0x000fe200000006ff */
[----:B------:R-:W3:Y:S01]  /*5b50*/  LDC R36, c[0x0][0x638] ;  /* 0x00018e00ff247b82 */ /* 0x000ee20000000800 */
[----:B------:R-:W-:-:S07]  /*5b60*/  LOP3.LUT R31, RZ, R17, RZ, 0x33, !PT ;  /* 0x00000011ff1f7212 */ /* 0x000fce00078e33ff */
[----:B------:R-:W0:Y:S01]  /*5b70*/  LDC R37, c[0x0][0x610] ;  /* 0x00018400ff257b82 */ /* 0x000e220000000800 */
[----:B----4-:R-:W-:Y:S05]  /*5b80*/  @!P0 BRA `(.L_x_109) ;  /* 0x0000000000288947 */ /* 0x010fea0003800000 */
[----:B------:R-:W4:Y:S02]  /*5b90*/  LDC R19, c[0x0][0x64c] ;  /* 0x00019300ff137b82 */ /* 0x000f240000000800 */
[----:B----4-:R-:W-:-:S05]  /*5ba0*/  IADD3 R19, P0, R26, R19, RZ ;  /* 0x000000131a137210 */ /* 0x010fca0007f1e0ff */
        /* <DEDUP_REMOVED lines=8> */
.L_x_109:
[----:B--2---:R-:W-:Y:S01]  /*5c30*/  SHF.R.U64 R4, R4, R33, R5 ;  /* 0x0000002104047219 */ /* 0x004fe20000001205 */
[----:B0-----:R-:W-:Y:S01]  /*5c40*/  VIADD R19, R28, 0xffffffff ;  /* 0xffffffff1c137836 */ /* 0x001fe20000000000 */
[----:B------:R-:W-:Y:S01]  /*5c50*/  LOP3.LUT R17, R6, R31, RZ, 0xc0, !PT ;  /* 0x0000001f06117212 */ /* 0x000fe200078ec0ff */
[----:B------:R-:W-:Y:S02]  /*5c60*/  IMAD.MOV R25, RZ, RZ, -R25 ;  /* 0x000000ffff197224 */ /* 0x000fe400078e0a19 */
[----:B------:R-:W-:Y:S02]  /*5c70*/  IMAD.MOV R5, RZ, RZ, -R4 ;  /* 0x000000ffff057224 */ /* 0x000fe400078e0a04 */
[----:B------:R-:W-:Y:S01]  /*5c80*/  IMAD R6, R32, R4, R17 ;  /* 0x0000000420067224 */ /* 0x000fe200078e0211 */
[----:B------:R-:W-:Y:S01]  /*5c90*/  LOP3.LUT R17, R22, R19, RZ, 0xc0, !PT ;  /* 0x0000001316117212 */ /* 0x000fe200078ec0ff */
[----:B-1----:R-:W-:Y:S02]  /*5ca0*/  @P4 IMAD R29, R27, R25, R30 ;  /* 0x000000191b1d4224 */ /* 0x002fe400078e021e */
[----:B---3--:R-:W-:-:S02]  /*5cb0*/  IMAD R4, R5, R36, R26 ;  /* 0x0000002405047224 */ /* 0x008fc400078e021a */
[----:B------:R-:W-:Y:S02]  /*5cc0*/  IMAD R6, R6, R37, R29 ;  /* 0x0000002506067224 */ /* 0x000fe400078e021d */
[----:B------:R-:W-:Y:S02]  /*5cd0*/  IMAD R5, R4, R28, R17 ;  /* 0x0000001c04057224 */ /* 0x000fe400078e0211 */
[----:B------:R-:W-:-:S03]  /*5ce0*/  IMAD.MOV.U32 R16, RZ, RZ, 0x1 ;  /* 0x00000001ff107424 */ /* 0x000fc600078e00ff */
[----:B------:R-:W-:Y:S02]  /*5cf0*/  SEL R4, R5, R6, !P4 ;  /* 0x0000000605047207 */ /* 0x000fe40006000000 */
[----:B------:R-:W-:Y:S01]  /*5d00*/  SEL R6, R6, R5, !P4 ;  /* 0x0000000506067207 */ /* 0x000fe20006000000 */
[----:B------:R-:W-:-:S07]  /*5d10*/  IMAD.MOV.U32 R5, RZ, RZ, R24 ;  /* 0x000000ffff057224 */ /* 0x000fce00078e0018 */
.L_x_107:
[----:B------:R-:W-:Y:S02]  /*5d20*/  LOP3.LUT P0, RZ, R16, 0xff, RZ, 0xc0, !PT ;  /* 0x000000ff10ff7812 */ /* 0x000fe4000780c0ff */
[----:B------:R-:W-:-:S11]  /*5d30*/  LOP3.LUT R87, R87, 0x1, RZ, 0x3c, !PT ;  /* 0x0000000157577812 */ /* 0x000fd600078e3cff */
[----:B------:R-:W-:Y:S05]  /*5d40*/  @P0 BRA `(.L_x_110) ;  /* 0xffffffc000000947 */ /* 0x000fea000383ffff */
[----:B------:R-:W-:Y:S05]  /*5d50*/  EXIT ;  /* 0x000000000000794d */ /* 0x000fea0003800000 */
.L_x_18:
[----:B------:R-:W-:-:S08]  /*5d60*/  ISETP.NE.AND P0, PT, R18, RZ, PT ;  /* 0x000000ff1200720c */ /* 0x000fd00003f05270 */
[----:B--23-5:R-:W0:-:S00]  /*5d70*/  USETMAXREG.DEALLOC.CTAPOOL 0x28 ;  /* 0x00000028000079c8 */ /* 0x02ce0000080e0500 */
[----:B------:R-:W-:Y:S05]  /*5d80*/  @P0 EXIT ;  /* 0x000000000000094d */ /* 0x000fea0003800000 */
[----:B0-----:R-:W-:Y:S01]  /*5d90*/  LOP3.LUT P0, RZ, R20, 0xff, RZ, 0xc0, !PT ;  /* 0x000000ff14ff7812 */ /* 0x001fe2000780c0ff */
[----:B------:R-:W-:Y:S02]  /*5da0*/  IMAD.MOV.U32 R13, RZ, RZ, 0x1 ;  /* 0x00000001ff0d7424 */ /* 0x000fe400078e00ff */
[----:B------:R-:W-:-:S10]  /*5db0*/  IMAD.MOV.U32 R12, RZ, RZ, RZ ;  /* 0x000000ffff0c7224 */ /* 0x000fd400078e00ff */
[----:B------:R-:W-:Y:S05]  /*5dc0*/  @!P0 BRA `(.L_x_111) ;  /* 0x0000000c001c8947 */ /* 0x000fea0003800000 */
[----:B------:R-:W0:Y:S01]  /*5dd0*/  S2UR UR15, SR_CgaCtaId ;  /* 0x00000000000f79c3 */ /* 0x000e220000008800 */
[----:B------:R-:W-:Y:S01]  /*5de0*/  LOP3.LUT P0, RZ, R11, 0x1f, RZ, 0xc0, !PT ;  /* 0x0000001f0bff7812 */ /* 0x000fe2000780c0ff */
[----:B------:R-:W-:Y:S01]  /*5df0*/  ULDC UR6, c[0x0][0x658] ;  /* 0x0001960000067ab9 */ /* 0x000fe20000000800 */
[----:B------:R-:W-:Y:S01]  /*5e00*/  UMOV UR7, 0xffffffff ;  /* 0xffffffff00077882 */ /* 0x000fe20000000000 */
[----:B------:R-:W-:Y:S01]  /*5e10*/  BSSY B0, `(.L_x_111) ;  /* 0x00000c2000007945 */ /* 0x000fe20003800000 */
[----:B------:R-:W-:Y:S01]  /*5e20*/  USHF.L.U32 UR7, UR7, UR6, URZ ;  /* 0x0000000607077299 */ /* 0x000fe2000800063f */
[C---:B------:R-:W-:Y:S01]  /*5e30*/  ISETP.NE.AND P2, PT, R10.reuse, RZ, PT ;  /* 0x000000ff0a00720c */ /* 0x040fe20003f45270 */
[----:B------:R-:W-:Y:S01]  /*5e40*/  IMAD.MOV.U32 R15, RZ, RZ, 0x1 ;  /* 0x00000001ff0f7424 */ /* 0x000fe200078e00ff */
[----:B------:R-:W-:Y:S01]  /*5e50*/  ISETP.NE.OR P0, PT, R10, RZ, !P0 ;  /* 0x000000ff0a00720c */ /* 0x000fe20004705670 */
[----:B------:R-:W-:Y:S01]  /*5e60*/  IMAD.MOV.U32 R13, RZ, RZ, 0x1 ;  /* 0x00000001ff0d7424 */ /* 0x000fe200078e00ff */
[----:B------:R-:W-:Y:S01]  /*5e70*/  LOP3.LUT R14, R7, 0x2, RZ, 0xfc, !PT ;  /* 0x00000002070e7812 */ /* 0x000fe200078efcff */
[----:B------:R-:W-:Y:S01]  /*5e80*/  IMAD.MOV.U32 R12, RZ, RZ, RZ ;  /* 0x000000ffff0c7224 */ /* 0x000fe200078e00ff */
[----:B------:R-:W-:Y:S01]  /*5e90*/  ULDC UR5, c[0x0][0x600] ;  /* 0x0001800000057ab9 */ /* 0x000fe20000000800 */
[----:B------:R-:W-:Y:S01]  /*5ea0*/  UMOV UR8, 0x1 ;  /* 0x0000000100087882 */ /* 0x000fe20000000000 */
[----:B------:R-:W-:-:S02]  /*5eb0*/  UIADD3 UR24, UR13, 0x1, URZ ;  /* 0x000000010d187890 */ /* 0x000fc4000fffe03f */
[----:B------:R-:W-:Y:S02]  /*5ec0*/  UIADD3 UR18, UR5, -0x1, URZ ;  /* 0xffffffff05127890 */ /* 0x000fe4000fffe03f */
[----:B------:R-:W-:Y:S02]  /*5ed0*/  USHF.L.U32 UR20, UR8, UR6, URZ ;  /* 0x0000000608147299 */ /* 0x000fe4000800063f */
[----:B------:R-:W-:Y:S01]  /*5ee0*/  ULOP3.LUT UR19, URZ, UR7, URZ, 0x33, !UPT ;  /* 0x000000073f137292 */ /* 0x000fe2000f8e333f */
[----:B------:R-:W-:Y:S01]  /*5ef0*/  ULDC.64 UR22, c[0x0][0x198] ;  /* 0x0000660000167ab9 */ /* 0x000fe20000000a00 */
[----:B0-----:R-:W-:Y:S02]  /*5f00*/  USHF.L.U32 UR4, UR15, 0x5, URZ ;  /* 0x000000050f047899 */ /* 0x001fe4000800063f */
[----:B------:R-:W-:Y:S02]  /*5f10*/  USHF.L.U32 UR15, UR15, 0xa, URZ ;  /* 0x0000000a0f0f7899 */ /* 0x000fe4000800063f */
[----:B------:R-:W-:-:S12]  /*5f20*/  ULOP3.LUT UR14, UR4, 0x20, URZ, 0xc0, !UPT ;  /* 0x00000020040e7892 */ /* 0x000fd8000f8ec03f */
.L_x_123:
[----:B------:R-:W-:-:S03]  /*5f30*/  UMOV UR4, 0xffffffff ;  /* 0xffffffff00047882 */ /* 0x000fc60000000000 */
[----:B------:R-:W-:Y:S05]  /*5f40*/  BRA.DIV UR4, `(.L_x_112) ;  /* 0x0000002e042c7947 */ /* 0x000fea000b800000 */
[----:B------:R-:W-:-:S13]  /*5f50*/  ELECT P1, URZ, PT ;  /* 0x00000000003f782f */ /* 0x000fda0003820000 */
.L_x_188:
[----:B------:R-:W0:Y:S01]  /*5f60*/  LDC R10, c[0x0][0x28c] ;  /* 0x0000a300ff0a7b82 */ /* 0x000e220000000800 */
[----:B------:R-:W-:Y:S01]  /*5f70*/  BSSY B1, `(.L_x_113) ;  /* 0x0000038000017945 */ /* 0x000fe20003800000 */
[----:B0-----:R-:W-:-:S13]  /*5f80*/  ISETP.LT.OR P1, PT, R10, 0x1, !P1 ;  /* 0x000000010a00780c */ /* 0x001fda0004f21670 */
[----:B------:R-:W-:Y:S05]  /*5f90*/  @P1 BRA `(.L_x_114) ;  /* 0x0000000000d41947 */ /* 0x000fea0003800000 */
[----:B------:R-:W-:Y:S01]  /*5fa0*/  LEA R16, R4, UR14, 0x6 ;  /* 0x0000000e04107c11 */ /* 0x000fe2000f8e30ff */
[----:B------:R-:W-:Y:S02]  /*5fb0*/  IMAD.SHL.U32 R17, R6, 0x40, RZ ;  /* 0x0000004006117824 */ /* 0x000fe400078e00ff */
[----:B------:R-:W-:Y:S02]  /*5fc0*/  IMAD.MOV.U32 R18, RZ, RZ, RZ ;  /* 0x000000ffff127224 */ /* 0x000fe400078e00ff */
[----:B------:R-:W-:Y:S02]  /*5fd0*/  IMAD.U32 R20, RZ, RZ, UR24 ;  /* 0x00000018ff147e24 */ /* 0x000fe4000f8e00ff */
[----:B------:R-:W-:Y:S02]  /*5fe0*/  IMAD.MOV.U32 R4, RZ, RZ, R13 ;  /* 0x000000ffff047224 */ /* 0x000fe400078e000d */
[----:B------:R-:W-:-:S07]  /*5ff0*/  IMAD.MOV.U32 R6, RZ, RZ, R12 ;  /* 0x000000ffff067224 */ /* 0x000fce00078e000c */
.L_x_118:
[----:B------:R-:W0:Y:S01]  /*6000*/  S2R R11, SR_CgaCtaId ;  /* 0x00000000000b7919 */ /* 0x000e220000008800 */
[----:B------:R-:W-:-:S04]  /*6010*/  MOV R10, 0x400 ;  /* 0x00000400000a7802 */ /* 0x000fc80000000f00 */
[----:B0-----:R-:W-:Y:S02]  /*6020*/  LEA R21, R11, R10, 0x18 ;  /* 0x0000000a0b157211 */ /* 0x001fe400078ec0ff */
[----:B------:R-:W-:Y:S01]  /*6030*/  SHF.L.U32 R10, R4, 0x1f, RZ ;  /* 0x0000001f040a7819 */ /* 0x000fe200000006ff */
[----:B------:R-:W0:Y:S02]  /*6040*/  @!P2 LDC R11, c[0x0][0x500] ;  /* 0x00014000ff0bab82 */ /* 0x000e240000000800 */
[----:B------:R-:W-:-:S04]  /*6050*/  IMAD R19, R6, 0x8, R21 ;  /* 0x0000000806137824 */ /* 0x000fc800078e0215 */
[----:B------:R-:W1:Y:S02]  /*6060*/  SYNCS.PHASECHK.TRANS64.TRYWAIT P1, [R19+URZ+0x1c0], R10 ;  /* 0x0001c00a130075a7 */ /* 0x000e64000802017f */
[----:B-1----:R-:W-:Y:S05]  /*6070*/  @!P1 BRA `(.L_x_115) ;  /* 0x0000002c00009947 */ /* 0x002fea0003800000 */
.L_x_189:
[----:B-1----:R-:W-:Y:S01]  /*6080*/  PRMT R10, R14, 0x9910, RZ ;  /* 0x000099100e0a7816 */ /* 0x002fe200000000ff */
[----:B0-----:R0:W-:Y:S03]  /*6090*/  @!P2 SYNCS.ARRIVE.TRANS64 RZ, [R19+URZ], R11 ;  /* 0x0000000b13ffa9a7 */ /* 0x0011e6000800003f */
[----:B------:R-:W-:-:S13]  /*60a0*/  ISETP.NE.AND P1, PT, R10, 0x2, PT ;  /* 0x000000020a00780c */ /* 0x000fda0003f25270 */
[----:B0-----:R-:W-:Y:S05]  /*60b0*/  @P1 BRA `(.L_x_116) ;  /* 0x0000000000041947 */ /* 0x001fea0003800000 */
[----:B------:R-:W-:Y:S01]  /*60c0*/  BPT.TRAP 0x1 ;  /* 0x000000040000795c */ /* 0x000fe20000300000 */
.L_x_116:
[----:B------:R-:W-:Y:S05]  /*60d0*/  @P0 BRA `(.L_x_117) ;  /* 0x0000000000040947 */ /* 0x000fea0003800000 */
[----:B------:R-:W-:Y:S01]  /*60e0*/  BPT.TRAP 0x1 ;  /* 0x000000040000795c */ /* 0x000fe20000300000 */
.L_x_117:
[----:B------:R-:W-:Y:S01]  /*60f0*/  R2UR UR5, R6 ;  /* 0x00000000060572ca */ /* 0x000fe200000e0000 */
[----:B------:R-:W-:Y:S01]  /*6100*/  VIADD R20, R20, 0xffffffff ;  /* 0xffffffff14147836 */ /* 0x000fe20000000000 */
[----:B------:R-:W-:Y:S01]  /*6110*/  R2UR UR17, R21 ;  /* 0x00000000151172ca */ /* 0x000fe200000e0000 */
[----:B------:R-:W-:Y:S01]  /*6120*/  UIADD3 UR4, UP0, UR22, 0xf0, URZ ;  /* 0x000000f016047890 */ /* 0x000fe2000ff1e03f */
[----:B------:R-:W-:Y:S01]  /*6130*/  R2UR UR9, R19 ;  /* 0x00000000130972ca */ /* 0x000fe200000e0000 */
[----:B------:R-:W-:Y:S01]  /*6140*/  UIADD3 UR26, UP1, UR22, 0x1f0, URZ ;  /* 0x000001f0161a7890 */ /* 0x000fe2000ff3e03f */
[----:B------:R-:W-:Y:S01]  /*6150*/  R2UR UR11, R17 ;  /* 0x00000000110b72ca */ /* 0x000fe200000e0000 */
[----:B------:R-:W-:Y:S01]  /*6160*/  VIADD R6, R6, 0x1 ;  /* 0x0000000106067836 */ /* 0x000fe20000000000 */
[----:B------:R-:W-:Y:S01]  /*6170*/  R2UR UR10, R18 ;  /* 0x00000000120a72ca */ /* 0x000fe200000e0000 */
[----:B------:R-:W-:Y:S01]  /*6180*/  UIADD3.X UR27, URZ, UR23, URZ, UP1, !UPT ;  /* 0x000000173f1b7290 */ /* 0x000fe20008ffe43f */
[----:B------:R-:W-:Y:S01]  /*6190*/  R2UR UR12, R5 ;  /* 0x00000000050c72ca */ /* 0x000fe200000e0000 */
[----:B------:R-:W-:Y:S01]  /*61a0*/  UMOV UR6, 0x0 ;  /* 0x0000000000067882 */ /* 0x000fe20000000000 */
[----:B------:R-:W-:Y:S01]  /*61b0*/  R2UR UR21, R16 ;  /* 0x00000000101572ca */ /* 0x000fe200000e0000 */
[----:B------:R-:W-:Y:S01]  /*61c0*/  USHF.L.U32 UR5, UR5, 0xb, URZ ;  /* 0x0000000b05057899 */ /* 0x000fe2000800063f */
[----:B------:R-:W-:Y:S01]  /*61d0*/  ISETP.GT.AND P3, PT, R20, 0x1, PT ;  /* 0x000000011400780c */ /* 0x000fe20003f64270 */
[----:B------:R-:W-:Y:S01]  /*61e0*/  UMOV UR7, 0x10000000 ;  /* 0x1000000000077882 */ /* 0x000fe20000000000 */
[----:B------:R-:W-:Y:S01]  /*61f0*/  ISETP.NE.AND P1, PT, R6, 0x38, PT ;  /* 0x000000380600780c */ /* 0x000fe20003f25270 */
[----:B------:R-:W-:Y:S01]  /*6200*/  ULOP3.LUT UR8, UR5, 0x400, UR15, 0xf8, !UPT ;  /* 0x0000040005087892 */ /* 0x000fe2000f8ef80f */
[----:B------:R-:W-:Y:S01]  /*6210*/  VIADD R18, R18, 0x20 ;  /* 0x0000002012127836 */ /* 0x000fe20000000000 */
[----:B------:R-:W-:Y:S01]  /*6220*/  UIADD3 UR16, UR17, 0x480, UR5 ;  /* 0x0000048011107890 */ /* 0x000fe2000fffe005 */
[----:B------:R-:W-:Y:S01]  /*6230*/  SEL R11, RZ, 0x1, P1 ;  /* 0x00000001ff0b7807 */ /* 0x000fe20000800000 */
[----:B------:R-:W-:Y:S01]  /*6240*/  UIADD3.X UR5, URZ, UR23, URZ, UP0, !UPT ;  /* 0x000000173f057290 */ /* 0x000fe200087fe43f */
[----:B------:R-:W-:Y:S01]  /*6250*/  SEL R6, R6, RZ, P1 ;  /* 0x000000ff06067207 */ /* 0x000fe20000800000 */
[----:B------:R-:W-:Y:S01]  /*6260*/  UIADD3 UR17, UR17, 0x1c480, UR8 ;  /* 0x0001c48011117890 */ /* 0x000fe2000fffe008 */
[----:B------:R-:W-:Y:S01]  /*6270*/  LOP3.LUT R4, R4, R11, RZ, 0x3c, !PT ;  /* 0x0000000b04047212 */ /* 0x000fe200078e3cff */
[----:B------:R-:W-:Y:S01]  /*6280*/  UMOV UR25, 0x30000 ;  /* 0x0003000000197882 */ /* 0x000fe20000000000 */
[----:B------:R-:W-:-:S04]  /*6290*/  UMOV UR8, UR16 ;  /* 0x0000001000087c82 */ /* 0x000fc80008000000 */
[----:B------:R0:W-:Y:S02]  /*62a0*/  UTMALDG.3D [UR8], [UR4], desc[UR6] ;  /* 0x00000608040075b4 */ /* 0x0001e40008011000 */
[----:B0-----:R-:W-:Y:S01]  /*62b0*/  UMOV UR8, UR17 ;  /* 0x0000001100087c82 */ /* 0x001fe20008000000 */
[----:B------:R-:W-:Y:S02]  /*62c0*/  UMOV UR11, UR21 ;  /* 0x00000015000b7c82 */ /* 0x000fe40008000000 */
[----:B------:R0:W-:Y:S02]  /*62d0*/  UTMALDG.3D.MULTICAST [UR8], [UR26], UR25, desc[UR6] ;  /* 0x000006081a0073b4 */ /* 0x0001e40008011819 */
[----:B0-----:R-:W-:Y:S05]  /*62e0*/  @P3 BRA `(.L_x_118) ;  /* 0xfffffffc00443947 */ /* 0x001fea000383ffff */
.L_x_114:
[----:B------:R-:W-:Y:S05]  /*62f0*/  BSYNC B1 ;  /* 0x0000000000017941 */ /* 0x000fea0003800000 */
.L_x_113:
[----:B------:R-:W-:Y:S01]  /*6300*/  LOP3.LUT P5, RZ, R15, 0xff, RZ, 0xc0, !PT ;  /* 0x000000ff0fff7812 */ /* 0x000fe200078ac0ff */
[----:B------:R-:W-:Y:S01]  /*6310*/  VIADD R11, R12, UR13 ;  /* 0x0000000d0c0b7c36 */ /* 0x000fe20008000000 */
[----:B------:R-:W-:Y:S01]  /*6320*/  ULDC.64 UR4, c[0x0][0x650] ;  /* 0x0001940000047ab9 */ /* 0x000fe20000000a00 */
[----:B------:R-:W-:Y:S01]  /*6330*/  IMAD.U32 R6, RZ, RZ, UR13 ;  /* 0x0000000dff067e24 */ /* 0x000fe2000f8e00ff */
[----:B------:R-:W-:Y:S01]  /*6340*/  UISETP.GE.U32.AND UP0, UPT, UR13, 0x38, UPT ;  /* 0x000000380d00788c */ /* 0x000fe2000bf06070 */
[----:B------:R-:W-:Y:S01]  /*6350*/  BSSY B1, `(.L_x_119) ;  /* 0x000006b000017945 */ /* 0x000fe20003800000 */
[----:B------:R-:W-:Y:S02]  /*6360*/  ISETP.GT.U32.AND P1, PT, R11, 0x37, PT ;  /* 0x000000370b00780c */ /* 0x000fe40003f24070 */
[----:B------:R-:W-:Y:S02]  /*6370*/  PRMT R10, RZ, 0x7610, R10 ;  /* 0x00007610ff0a7816 */ /* 0x000fe4000000000a */
[----:B------:R-:W-:-:S02]  /*6380*/  ISETP.LT.U32.AND P1, PT, R6, 0x38, P1 ;  /* 0x000000380600780c */ /* 0x000fc40000f21070 */
[----:B------:R-:W-:Y:S01]  /*6390*/  PLOP3.LUT P3, PT, PT, PT, UP0, 0x80, 0x0 ;  /* 0x000000000000781c */ /* 0x000fe20003f6f008 */
[----:B------:R-:W0:Y:S01]  /*63a0*/  @P5 S2R R5, SR_CgaCtaId ;  /* 0x0000000000055919 */ /* 0x000e220000008800 */
[----:B------:R-:W-:Y:S02]  /*63b0*/  @P5 MOV R4, 0x400 ;  /* 0x0000040000045802 */ /* 0x000fe40000000f00 */
[----:B------:R-:W-:Y:S02]  /*63c0*/  SEL R6, RZ, 0x1, !P1 ;  /* 0x00000001ff067807 */ /* 0x000fe40004800000 */
[----:B------:R-:W-:Y:S02]  /*63d0*/  PRMT R15, RZ, 0x7610, R15 ;  /* 0x00007610ff0f7816 */ /* 0x000fe4000000000f */
[----:B------:R-:W-:Y:S01]  /*63e0*/  LOP3.LUT R13, R13, R6, RZ, 0x3c, !PT ;  /* 0x000000060d0d7212 */ /* 0x000fe200078e3cff */
[----:B------:R-:W-:Y:S01]  /*63f0*/  IMAD.MOV.U32 R6, RZ, RZ, -0x1 ;  /* 0xffffffffff067424 */ /* 0x000fe200078e00ff */
[----:B0-----:R-:W-:-:S04]  /*6400*/  @P5 LEA R4, R5, R4, 0x18 ;  /* 0x0000000405045211 */ /* 0x001fc800078ec0ff */
[----:B------:R0:W-:Y:S01]  /*6410*/  @P5 SYNCS.ARRIVE.TRANS64.A1T0 RZ, [R4+URZ+0x3b8], RZ ;  /* 0x0003b8ff04ff59a7 */ /* 0x0001e2000810003f */
[----:B------:R-:W-:-:S04]  /*6420*/  IADD3 R2, P5, R2, R8, RZ ;  /* 0x0000000802027210 */ /* 0x000fc80007fbe0ff */
[----:B------:R-:W-:Y:S01]  /*6430*/  ISETP.GE.U32.AND P1, PT, R2, UR4, PT ;  /* 0x0000000402007c0c */ /* 0x000fe2000bf26070 */
[----:B------:R-:W-:Y:S01]  /*6440*/  IMAD.X R3, R3, 0x1, R0, P5 ;  /* 0x0000000103037824 */ /* 0x000fe200028e0600 */
[----:B0-----:R-:W-:-:S04]  /*6450*/  SHF.R.U32.HI R4, RZ, 0x3, R11 ;  /* 0x00000003ff047819 */ /* 0x001fc8000001160b */
[----:B------:R-:W-:Y:S01]  /*6460*/  ISETP.GE.U32.AND.EX P1, PT, R3, UR5, PT, P1 ;  /* 0x0000000503007c0c */ /* 0x000fe2000bf26110 */
[----:B------:R-:W-:-:S04]  /*6470*/  IMAD.WIDE.U32 R4, R4, 0x24924925, RZ ;  /* 0x2492492504047825 */ /* 0x000fc800078e00ff */
[----:B------:R-:W-:Y:S01]  /*6480*/  IMAD R12, R5, -0x38, R11 ;  /* 0xffffffc8050c7824 */ /* 0x000fe200078e020b */
[----:B------:R-:W-:Y:S01]  /*6490*/  @P3 LOP3.LUT R13, R13, 0x1, R5, 0x78, !PT ;  /* 0x000000010d0d3812 */ /* 0x000fe200078e7805 */
[----:B------:R-:W-:Y:S02]  /*64a0*/  IMAD.MOV.U32 R4, RZ, RZ, -0x1 ;  /* 0xffffffffff047424 */ /* 0x000fe400078e00ff */
[----:B------:R-:W-:-:S04]  /*64b0*/  IMAD.MOV.U32 R5, RZ, RZ, -0x1 ;  /* 0xffffffffff057424 */ /* 0x000fc800078e00ff */
[----:B------:R-:W-:Y:S05]  /*64c0*/  @P1 BRA `(.L_x_120) ;  /* 0x00000004004c1947 */ /* 0x000fea0003800000 */
[----:B------:R-:W0:Y:S01]  /*64d0*/  S2R R17, SR_CTAID.X ;  /* 0x0000000000117919 */ /* 0x000e220000002500 */
[----:B------:R-:W-:Y:S01]  /*64e0*/  ULDC.64 UR4, c[0x0][0x628] ;  /* 0x00018a0000047ab9 */ /* 0x000fe20000000a00 */
[----:B------:R-:W1:Y:S01]  /*64f0*/  LDC R18, c[0x0][0x144] ;  /* 0x00005100ff127b82 */ /* 0x000e620000000800 */
[----:B------:R-:W-:Y:S01]  /*6500*/  ISETP.NE.U32.AND P1, PT, RZ, UR4, PT ;  /* 0x00000004ff007c0c */ /* 0x000fe2000bf25070 */
[----:B------:R-:W2:Y:S01]  /*6510*/  S2R R6, SR_CTAID.Y ;  /* 0x0000000000067919 */ /* 0x000ea20000002600 */
[----:B------:R-:W-:Y:S01]  /*6520*/  ULDC UR6, c[0x0][0x150] ;  /* 0x0000540000067ab9 */ /* 0x000fe20000000800 */
[----:B------:R-:W-:Y:S01]  /*6530*/  ULDC UR7, c[0x0][0x630] ;  /* 0x00018c0000077ab9 */ /* 0x000fe20000000800 */
[----:B------:R-:W-:Y:S01]  /*6540*/  ISETP.NE.AND.EX P1, PT, RZ, UR5, PT, P1 ;  /* 0x00000005ff007c0c */ /* 0x000fe2000bf25310 */
[----:B------:R-:W-:Y:S01]  /*6550*/  IMAD.MOV.U32 R4, RZ, RZ, R2 ;  /* 0x000000ffff047224 */ /* 0x000fe200078e0002 */
[----:B0-----:R-:W-:-:S05]  /*6560*/  I2FP.F32.U32 R5, R17 ;  /* 0x0000001100057245 */ /* 0x001fca0000201000 */
[----:B------:R-:W-:Y:S01]  /*6570*/  FMUL R20, R5, UR6 ;  /* 0x0000000605147c20 */ /* 0x000fe20008400000 */
[----:B------:R-:W-:-:S05]  /*6580*/  IMAD.MOV.U32 R5, RZ, RZ, R3 ;  /* 0x000000ffff057224 */ /* 0x000fca00078e0003 */
[----:B--2---:R-:W-:Y:S05]  /*6590*/  @!P1 BRA `(.L_x_121) ;  /* 0x0000000000289947 */ /* 0x004fea0003800000 */
[----:B------:R-:W-:Y:S02]  /*65a0*/  ULDC UR6, c[0x0][0x634] ;  /* 0x00018d0000067ab9 */ /* 0x000fe40000000800 */
[----:B------:R-:W-:-:S05]  /*65b0*/  IADD3 R5, P1, R2, UR6, RZ ;  /* 0x0000000602057c10 */ /* 0x000fca000ff3e0ff */
[----:B------:R-:W-:-:S04]  /*65c0*/  IMAD.X R19, RZ, RZ, R3, P1 ;  /* 0x000000ffff137224 */ /* 0x000fc800008e0603 */
[----:B------:R-:W-:-:S04]  /*65d0*/  IMAD.WIDE.U32 R10, R19, UR4, RZ ;  /* 0x00000004130a7c25 */ /* 0x000fc8000f8e00ff */
[----:B------:R-:W-:-:S04]  /*65e0*/  IMAD.WIDE.U32 R10, P1, R5, UR5, R10 ;  /* 0x00000005050a7c25 */ /* 0x000fc8000f82000a */
[----:B------:R-:W-:-:S04]  /*65f0*/  IMAD.WIDE.U32 R4, R5, UR4, RZ ;  /* 0x0000000405047c25 */ /* 0x000fc8000f8e00ff */
[----:B------:R-:W-:Y:S01]  /*6600*/  IMAD.MOV.U32 R4, RZ, RZ, R11 ;  /* 0x000000ffff047224 */ /* 0x000fe200078e000b */
[----:B------:R-:W-:Y:S01]  /*6610*/  IADD3 RZ, P3, R5, R10, RZ ;  /* 0x0000000a05ff7210 */ /* 0x000fe20007f7e0ff */
[----:B------:R-:W-:-:S04]  /*6620*/  IMAD.X R5, RZ, RZ, RZ, P1 ;  /* 0x000000ffff057224 */ /* 0x000fc800008e06ff */
[----:B------:R-:W-:-:S08]  /*6630*/  IMAD.WIDE.U32.X R4, R19, UR5, R4, P3 ;  /* 0x0000000513047c25 */ /* 0x000fd000098e0404 */
.L_x_121:
[--C-:B------:R-:W-:Y:S01]  /*6640*/  SHF.R.U64 R16, R4, UR7, R5.reuse ;  /* 0x0000000704107c19 */ /* 0x100fe20008001205 */
[----:B------:R-:W0:Y:S01]  /*6650*/  F2I.U32.TRUNC.NTZ R20, R20 ;  /* 0x0000001400147305 */ /* 0x000e22000020f000 */
[----:B------:R-:W-:Y:S01]  /*6660*/  SHF.R.U32.HI R4, RZ, UR7, R5 ;  /* 0x00000007ff047c19 */ /* 0x000fe20008011605 */
[----:B------:R-:W-:Y:S01]  /*6670*/  ULDC.64 UR4, c[0x0][0x620] ;  /* 0x0001880000047ab9 */ /* 0x000fe20000000a00 */
[----:B------:R-:W-:Y:S01]  /*6680*/  IADD3 R11, P1, RZ, -R16, RZ ;  /* 0x80000010ff0b7210 */ /* 0x000fe20007f3e0ff */
[----:B------:R-:W-:Y:S01]  /*6690*/  ULDC.64 UR6, c[0x0][0x640] ;  /* 0x0001900000067ab9 */ /* 0x000fe20000000a00 */
[----:B------:R-:W2:Y:S03]  /*66a0*/  LDC R21, c[0x0][0x148] ;  /* 0x00005200ff157b82 */ /* 0x000ea60000000800 */
[----:B------:R-:W-:Y:S01]  /*66b0*/  IMAD.X R4, RZ, RZ, ~R4, P1 ;  /* 0x000000ffff047224 */ /* 0x000fe200008e0e04 */
[----:B------:R-:W-:-:S03]  /*66c0*/  ISETP.NE.U32.AND P1, PT, RZ, UR6, PT ;  /* 0x00000006ff007c0c */ /* 0x000fc6000bf25070 */
[----:B------:R-:W-:Y:S01]  /*66d0*/  IMAD R10, R4, UR4, RZ ;  /* 0x00000004040a7c24 */ /* 0x000fe2000f8e02ff */
[----:B------:R-:W-:Y:S01]  /*66e0*/  ISETP.NE.AND.EX P1, PT, RZ, UR7, PT, P1 ;  /* 0x00000007ff007c0c */ /* 0x000fe2000bf25310 */
[----:B------:R-:W-:Y:S01]  /*66f0*/  IMAD.WIDE.U32 R4, R11, UR4, R2 ;  /* 0x000000040b047c25 */ /* 0x000fe2000f8e0002 */
[----:B------:R-:W-:-:S03]  /*6700*/  ULDC UR4, c[0x0][0x618] ;  /* 0x0001860000047ab9 */ /* 0x000fc60000000800 */
[----:B------:R-:W-:Y:S01]  /*6710*/  IMAD R11, R11, UR5, R10 ;  /* 0x000000050b0b7c24 */ /* 0x000fe2000f8e020a */
[----:B------:R-:W-:Y:S01]  /*6720*/  ULDC UR5, c[0x0][0x154] ;  /* 0x0000550000057ab9 */ /* 0x000fe20000000800 */
[----:B0-----:R-:W-:Y:S02]  /*6730*/  IMAD.MOV R10, RZ, RZ, -R20 ;  /* 0x000000ffff0a7224 */ /* 0x001fe400078e0a14 */
[----:B------:R-:W-:Y:S02]  /*6740*/  IMAD.IADD R5, R5, 0x1, R11 ;  /* 0x0000000105057824 */ /* 0x000fe400078e020b */
[----:B-1----:R-:W-:Y:S01]  /*6750*/  IMAD R17, R18, R10, R17 ;  /* 0x0000000a12117224 */ /* 0x002fe200078e0211 */
[----:B------:R-:W-:Y:S02]  /*6760*/  I2FP.F32.U32 R10, R6 ;  /* 0x00000006000a7245 */ /* 0x000fe40000201000 */
[--C-:B------:R-:W-:Y:S02]  /*6770*/  SHF.R.U64 R18, R4, UR4, R5.reuse ;  /* 0x0000000404127c19 */ /* 0x100fe40008001205 */
[----:B------:R-:W-:Y:S01]  /*6780*/  SHF.R.U32.HI R5, RZ, UR4, R5 ;  /* 0x00000004ff057c19 */ /* 0x000fe20008011605 */
[----:B------:R-:W-:Y:S01]  /*6790*/  FMUL R10, R10, UR5 ;  /* 0x000000050a0a7c20 */ /* 0x000fe20008400000 */
[----:B------:R-:W-:-:S02]  /*67a0*/  ULDC UR4, c[0x0][0x608] ;  /* 0x0001820000047ab9 */ /* 0x000fc40000000800 */
[--C-:B------:R-:W-:Y:S01]  /*67b0*/  SHF.R.U64 R20, R18, UR4, R5.reuse ;  /* 0x0000000412147c19 */ /* 0x100fe20008001205 */
[----:B------:R0:W1:Y:S01]  /*67c0*/  F2I.U32.TRUNC.NTZ R22, R10 ;  /* 0x0000000a00167305 */ /* 0x000062000020f000 */
[----:B------:R-:W-:Y:S01]  /*67d0*/  SHF.R.U32.HI R5, RZ, UR4, R5 ;  /* 0x00000004ff057c19 */ /* 0x000fe20008011605 */
[----:B------:R-:W-:-:S03]  /*67e0*/  ULDC UR4, c[0x0][0x658] ;  /* 0x0001960000047ab9 */ /* 0x000fc60000000800 */
[--C-:B------:R-:W-:Y:S02]  /*67f0*/  SHF.R.U64 R19, R20, UR4, R5.reuse ;  /* 0x0000000414137c19 */ /* 0x100fe40008001205 */
[----:B------:R-:W-:-:S03]  /*6800*/  SHF.R.U32.HI R23, RZ, UR4, R5 ;  /* 0x00000004ff177c19 */ /* 0x000fc60008011605 */
[----:B------:R-:W-:Y:S02]  /*6810*/  IMAD.MOV.U32 R4, RZ, RZ, R19 ;  /* 0x000000ffff047224 */ /* 0x000fe400078e0013 */
[----:B------:R-:W-:Y:S01]  /*6820*/  IMAD.MOV.U32 R5, RZ, RZ, R23 ;  /* 0x000000ffff057224 */ /* 0x000fe200078e0017 */
[----:B0-----:R-:W-:Y:S06]  /*6830*/  @!P1 BRA `(.L_x_122) ;  /* 0x0000000000289947 */ /* 0x001fec0003800000 */
        /* <DEDUP_REMOVED lines=10> */
.L_x_122:
[----:B------:R-:W-:Y:S01]  /*68e0*/  ULDC UR4, c[0x0][0x648] ;  /* 0x0001920000047ab9 */ /* 0x000fe20000000800 */
[----:B-1----:R-:W-:Y:S01]  /*68f0*/  IMAD.MOV R22, RZ, RZ, -R22 ;  /* 0x000000ffff167224 */ /* 0x002fe200078e0a16 */
[----:B------:R-:W-:Y:S01]  /*6900*/  SHF.R.U64 R5, R4, UR4, R5 ;  /* 0x0000000404057c19 */ /* 0x000fe20008001205 */
[----:B------:R-:W-:Y:S01]  /*6910*/  ULDC UR4, c[0x0][0x638] ;  /* 0x00018e0000047ab9 */ /* 0x000fe20000000800 */
[----:B------:R-:W-:Y:S01]  /*6920*/  LOP3.LUT R4, R20, UR19, RZ, 0xc0, !PT ;  /* 0x0000001314047c12 */ /* 0x000fe2000f8ec0ff */
[----:B--2---:R-:W-:Y:S01]  /*6930*/  @P4 IMAD R17, R21, R22, R6 ;  /* 0x0000001615114224 */ /* 0x004fe200078e0206 */
[----:B------:R-:W-:Y:S01]  /*6940*/  LOP3.LUT R18, R18, UR18, RZ, 0xc0, !PT ;  /* 0x0000001212127c12 */ /* 0x000fe2000f8ec0ff */
[----:B------:R-:W-:Y:S01]  /*6950*/  IMAD.MOV R6, RZ, RZ, -R5 ;  /* 0x000000ffff067224 */ /* 0x000fe200078e0a05 */
[----:B------:R-:W-:Y:S01]  /*6960*/  ULDC UR5, c[0x0][0x610] ;  /* 0x0001840000057ab9 */ /* 0x000fe20000000800 */
[----:B------:R-:W-:Y:S02]  /*6970*/  IMAD R4, R5, UR20, R4 ;  /* 0x0000001405047c24 */ /* 0x000fe4000f8e0204 */
[----:B------:R-:W-:Y:S01]  /*6980*/  IMAD R19, R6, UR4, R19 ;  /* 0x0000000406137c24 */ /* 0x000fe2000f8e0213 */
[----:B------:R-:W-:Y:S01]  /*6990*/  ULDC UR4, c[0x0][0x600] ;  /* 0x0001800000047ab9 */ /* 0x000fe20000000800 */
[----:B------:R-:W-:-:S02]  /*69a0*/  IMAD R17, R4, UR5, R17 ;  /* 0x0000000504117c24 */ /* 0x000fc4000f8e0211 */
[----:B------:R-:W-:Y:S02]  /*69b0*/  IMAD R6, R19, UR4, R18 ;  /* 0x0000000413067c24 */ /* 0x000fe4000f8e0212 */
[----:B------:R-:W-:Y:S02]  /*69c0*/  IMAD.MOV.U32 R10, RZ, RZ, 0x1 ;  /* 0x00000001ff0a7424 */ /* 0x000fe400078e00ff */
[----:B------:R-:W-:Y:S01]  /*69d0*/  IMAD.MOV.U32 R5, RZ, RZ, R16 ;  /* 0x000000ffff057224 */ /* 0x000fe200078e0010 */
[----:B------:R-:W-:Y:S02]  /*69e0*/  SEL R4, R6, R17, !P4 ;  /* 0x0000001106047207 */ /* 0x000fe40006000000 */
[----:B------:R-:W-:-:S07]  /*69f0*/  SEL R6, R17, R6, !P4 ;  /* 0x0000000611067207 */ /* 0x000fce0006000000 */
.L_x_120:
[----:B------:R-:W-:Y:S05]  /*6a00*/  BSYNC B1 ;  /* 0x0000000000017941 */ /* 0x000fea0003800000 */
.L_x_119:
[----:B------:R-:W-:-:S13]  /*6a10*/  LOP3.LUT P1, RZ, R10, 0xff, RZ, 0xc0, !PT ;  /* 0x000000ff0aff7812 */ /* 0x000fda000782c0ff */
[----:B------:R-:W-:Y:S05]  /*6a20*/  @P1 BRA `(.L_x_123) ;  /* 0xfffffff400401947 */ /* 0x000fea000383ffff */
[----:B------:R-:W-:Y:S05]  /*6a30*/  BSYNC B0 ;  /* 0x0000000000007941 */ /* 0x000fea0003800000 */
.L_x_111:
[----:B------:R-:W-:-:S03]  /*6a40*/  UMOV UR4, 0xffffffff ;  /* 0xffffffff00047882 */ /* 0x000fc60000000000 */
[----:B------:R-:W-:Y:S05]  /*6a50*/  BRA.DIV UR4, `(.L_x_124) ;  /* 0x00000022049c7947 */ /* 0x000fea000b800000 */
[----:B------:R-:W-:-:S13]  /*6a60*/  ELECT P0, URZ, PT ;  /* 0x00000000003f782f */ /* 0x000fda0003800000 */
.L_x_192:
[----:B------:R-:W-:Y:S04]  /*6a70*/  BSSY B0, `(.L_x_125) ;  /* 0x00001ff000007945 */ /* 0x000fe80003800000 */
[----:B------:R-:W-:Y:S05]  /*6a80*/  @!P0 BRA `(.L_x_126) ;  /* 0x0000001c00f48947 */ /* 0x000fea0003800000 */
[----:B------:R-:W-:-:S04]  /*6a90*/  LOP3.LUT R7, R7, 0x2, RZ, 0xfc, !PT ;  /* 0x0000000207077812 */ /* 0x000fc800078efcff */
[----:B------:R-:W-:-:S13]  /*6aa0*/  ISETP.NE.AND P0, PT, R7, 0x3, PT ;  /* 0x000000030700780c */ /* 0x000fda0003f05270 */
[----:B------:R-:W-:Y:S05]  /*6ab0*/  @!P0 BRA `(.L_x_127) ;  /* 0x0000000000048947 */ /* 0x000fea0003800000 */
[----:B------:R-:W-:Y:S01]  /*6ac0*/  BPT.TRAP 0x1 ;  /* 0x000000040000795c */ /* 0x000fe20000300000 */
.L_x_127:
[----:B------:R-:W0:Y:S01]  /*6ad0*/  S2R R3, SR_CgaCtaId ;  /* 0x0000000000037919 */ /* 0x000e220000008800 */
[----:B------:R-:W-:Y:S02]  /*6ae0*/  MOV R0, 0x400 ;  /* 0x0000040000007802 */ /* 0x000fe40000000f00 */
[----:B------:R-:W-:Y:S02]  /*6af0*/  SHF.L.U32 R2, R13, 0x1f, RZ ;  /* 0x0000001f0d027819 */ /* 0x000fe400000006ff */
[----:B0-----:R-:W-:-:S05]  /*6b00*/  LEA R3, R3, R0, 0x18 ;  /* 0x0000000003037211 */ /* 0x001fca00078ec0ff */
[----:B------:R-:W-:-:S04]  /*6b10*/  VIADD R3, R3, 0x1c0 ;  /* 0x000001c003037836 */ /* 0x000fc80000000000 */
[C---:B------:R-:W-:Y:S02]  /*6b20*/  IMAD R5, R12.reuse, 0x8, R3 ;  /* 0x000000080c057824 */ /* 0x040fe400078e0203 */
[----:B------:R-:W-:Y:S02]  /*6b30*/  VIADD R12, R12, 0x1 ;  /* 0x000000010c0c7836 */ /* 0x000fe40000000000 */
[----:B------:R-:W0:Y:S03]  /*6b40*/  SYNCS.PHASECHK.TRANS64.TRYWAIT P0, [R5+URZ], R2 ;  /* 0x00000002050075a7 */ /* 0x000e26000800017f */
[----:B------:R-:W-:-:S04]  /*6b50*/  ISETP.NE.AND P1, PT, R12, 0x38, PT ;  /* 0x000000380c00780c */ /* 0x000fc80003f25270 */
[----:B------:R-:W-:Y:S02]  /*6b60*/  SEL R0, RZ, 0x1, P1 ;  /* 0x00000001ff007807 */ /* 0x000fe40000800000 */
[----:B------:R-:W-:Y:S02]  /*6b70*/  SEL R12, R12, RZ, P1 ;  /* 0x000000ff0c0c7207 */ /* 0x000fe40000800000 */
[----:B------:R-:W-:-:S03]  /*6b80*/  LOP3.LUT R13, R13, R0, RZ, 0x3c, !PT ;  /* 0x000000000d0d7212 */ /* 0x000fc600078e3cff */
[----:B------:R-:W-:Y:S01]  /*6b90*/  IMAD R7, R12, 0x8, R3 ;  /* 0x000000080c077824 */ /* 0x000fe200078e0203 */
[----:B------:R-:W-:Y:S01]  /*6ba0*/  SHF.L.U32 R4, R13, 0x1f, RZ ;  /* 0x0000001f0d047819 */ /* 0x000fe200000006ff */
[----:B0-----:R-:W-:Y:S06]  /*6bb0*/  @!P0 BRA `(.L_x_128) ;  /* 0x0000002000688947 */ /* 0x001fec0003800000 */
.L_x_193:
[----:B------:R-:W1:Y:S01]  /*6bc0*/  SYNCS.PHASECHK.TRANS64.TRYWAIT P0, [R7+URZ], R4 ;  /* 0x00000004070075a7 */ /* 0x000e62000800017f */
[----:B------:R-:W-:-:S05]  /*6bd0*/  VIADD R0, R12, 0x1 ;  /* 0x000000010c007836 */ /* 0x000fca0000000000 */
[----:B------:R-:W-:-:S04]  /*6be0*/  ISETP.NE.AND P1, PT, R0, 0x38, PT ;  /* 0x000000380000780c */ /* 0x000fc80003f25270 */
[----:B0-----:R-:W-:Y:S02]  /*6bf0*/  SEL R2, RZ, 0x1, P1 ;  /* 0x00000001ff027807 */ /* 0x001fe40000800000 */
[----:B------:R-:W-:Y:S02]  /*6c00*/  SEL R0, R0, RZ, P1 ;  /* 0x000000ff00007207 */ /* 0x000fe40000800000 */
[----:B------:R-:W-:-:S03]  /*6c10*/  LOP3.LUT R13, R13, R2, RZ, 0x3c, !PT ;  /* 0x000000020d0d7212 */ /* 0x000fc600078e3cff */
[----:B------:R-:W-:Y:S01]  /*6c20*/  IMAD R6, R0, 0x8, R3 ;  /* 0x0000000800067824 */ /* 0x000fe200078e0203 */
[----:B------:R-:W-:Y:S01]  /*6c30*/  SHF.L.U32 R5, R13, 0x1f, RZ ;  /* 0x0000001f0d057819 */ /* 0x000fe200000006ff */
[----:B-1----:R-:W-:Y:S06]  /*6c40*/  @!P0 BRA `(.L_x_129) ;  /* 0x0000002000588947 */ /* 0x002fec0003800000 */
.L_x_194:
[----:B------:R-:W1:Y:S01]  /*6c50*/  SYNCS.PHASECHK.TRANS64.TRYWAIT P0, [R6+URZ], R5 ;  /* 0x00000005060075a7 */ /* 0x000e62000800017f */
[----:B------:R-:W-:-:S05]  /*6c60*/  VIADD R0, R0, 0x1 ;  /* 0x0000000100007836 */ /* 0x000fca0000000000 */
[----:B------:R-:W-:-:S04]  /*6c70*/  ISETP.NE.AND P1, PT, R0, 0x38, PT ;  /* 0x000000380000780c */ /* 0x000fc80003f25270 */
[----:B------:R-:W-:Y:S02]  /*6c80*/  SEL R2, RZ, 0x1, P1 ;  /* 0x00000001ff027807 */ /* 0x000fe40000800000 */
[----:B------:R-:W-:Y:S02]  /*6c90*/  SEL R0, R0, RZ, P1 ;  /* 0x000000ff00007207 */ /* 0x000fe40000800000 */
[----:B------:R-:W-:-:S03]  /*6ca0*/  LOP3.LUT R13, R13, R2, RZ, 0x3c, !PT ;  /* 0x000000020d0d7212 */ /* 0x000fc600078e3cff */
[----:B0-----:R-:W-:Y:S01]  /*6cb0*/  IMAD R7, R0, 0x8, R3 ;  /* 0x0000000800077824 */ /* 0x001fe200078e0203 */
[----:B------:R-:W-:Y:S01]  /*6cc0*/  SHF.L.U32 R4, R13, 0x1f, RZ ;  /* 0x0000001f0d047819 */ /* 0x000fe200000006ff */
[----:B-1----:R-:W-:Y:S06]  /*6cd0*/  @!P0 BRA `(.L_x_130) ;  /* 0x0000002000488947 */ /* 0x002fec0003800000 */
.L_x_195:
        /* <DEDUP_REMOVED lines=9> */
.L_x_196:
        /* <DEDUP_REMOVED lines=9> */
.L_x_197:
        /* <DEDUP_REMOVED lines=9> */
.L_x_198:
        /* <DEDUP_REMOVED lines=9> */
.L_x_199:
        /* <DEDUP_REMOVED lines=9> */
.L_x_200:
        /* <DEDUP_REMOVED lines=9> */
.L_x_201:
        /* <DEDUP_REMOVED lines=9> */
.L_x_202:
        /* <DEDUP_REMOVED lines=9> */
.L_x_203:
        /* <DEDUP_REMOVED lines=9> */
.L_x_204:
        /* <DEDUP_REMOVED lines=9> */
.L_x_205:
        /* <DEDUP_REMOVED lines=9> */
.L_x_206:
        /* <DEDUP_REMOVED lines=9> */
.L_x_207:
        /* <DEDUP_REMOVED lines=9> */
.L_x_208:
        /* <DEDUP_REMOVED lines=9> */
.L_x_209:
        /* <DEDUP_REMOVED lines=9> */
.L_x_210:
        /* <DEDUP_REMOVED lines=9> */
.L_x_211:
        /* <DEDUP_REMOVED lines=9> */
.L_x_212:
        /* <DEDUP_REMOVED lines=9> */
.L_x_213:
        /* <DEDUP_REMOVED lines=9> */
.L_x_214:
        /* <DEDUP_REMOVED lines=9> */
.L_x_215:
        /* <DEDUP_REMOVED lines=9> */
.L_x_216:
        /* <DEDUP_REMOVED lines=9> */
.L_x_217:
        /* <DEDUP_REMOVED lines=9> */
.L_x_218:
        /* <DEDUP_REMOVED lines=9> */
.L_x_219:
        /* <DEDUP_REMOVED lines=9> */
.L_x_220:
        /* <DEDUP_REMOVED lines=9> */
.L_x_221:
        /* <DEDUP_REMOVED lines=9> */
.L_x_222:
        /* <DEDUP_REMOVED lines=9> */
.L_x_223:
        /* <DEDUP_REMOVED lines=9> */
.L_x_224:
        /* <DEDUP_REMOVED lines=9> */
.L_x_225:
        /* <DEDUP_REMOVED lines=9> */
.L_x_226:
        /* <DEDUP_REMOVED lines=9> */
.L_x_227:
        /* <DEDUP_REMOVED lines=9> */
.L_x_228:
        /* <DEDUP_REMOVED lines=9> */
.L_x_229:
        /* <DEDUP_REMOVED lines=9> */
.L_x_230:
        /* <DEDUP_REMOVED lines=9> */
.L_x_231:
        /* <DEDUP_REMOVED lines=9> */
.L_x_232:
        /* <DEDUP_REMOVED lines=9> */
.L_x_233:
        /* <DEDUP_REMOVED lines=9> */
.L_x_234:
        /* <DEDUP_REMOVED lines=9> */
.L_x_235:
        /* <DEDUP_REMOVED lines=9> */
.L_x_236:
        /* <DEDUP_REMOVED lines=9> */
.L_x_237:
        /* <DEDUP_REMOVED lines=9> */
.L_x_238:
        /* <DEDUP_REMOVED lines=9> */
.L_x_239:
        /* <DEDUP_REMOVED lines=9> */
.L_x_240:
        /* <DEDUP_REMOVED lines=9> */
.L_x_241:
        /* <DEDUP_REMOVED lines=9> */
.L_x_242:
        /* <DEDUP_REMOVED lines=9> */
.L_x_243:
        /* <DEDUP_REMOVED lines=9> */
.L_x_244:
        /* <DEDUP_REMOVED lines=9> */
.L_x_245:
        /* <DEDUP_REMOVED lines=9> */
.L_x_246:
[----:B------:R-:W1:Y:S01]  /*8990*/  SYNCS.PHASECHK.TRANS64.TRYWAIT P0, [R6+URZ], R5 ;  /* 0x00000005060075a7 */ /* 0x000e62000800017f */
[----:B------:R-:W-:-:S05]  /*89a0*/  VIADD R0, R0, 0x1 ;  /* 0x0000000100007836 */ /* 0x000fca0000000000 */
[----:B------:R-:W-:-:S04]  /*89b0*/  ISETP.NE.AND P1, PT, R0, 0x38, PT ;  /* 0x000000380000780c */ /* 0x000fc80003f25270 */
[----:B------:R-:W-:Y:S02]  /*89c0*/  SEL R2, RZ, 0x1, P1 ;  /* 0x00000001ff027807 */ /* 0x000fe40000800000 */
[----:B------:R-:W-:Y:S02]  /*89d0*/  SEL R0, R0, RZ, P1 ;  /* 0x000000ff00007207 */ /* 0x000fe40000800000 */
[----:B------:R-:W-:Y:S01]  /*89e0*/  LOP3.LUT R2, R13, R2, RZ, 0x3c, !PT ;  /* 0x000000020d027212 */ /* 0x000fe200078e3cff */
[----:B-1----:R-:W-:Y:S06]  /*89f0*/  @!P0 BRA `(.L_x_182) ;  /* 0x0000001400108947 */ /* 0x002fec0003800000 */
.L_x_247:
[----:B------:R-:W-:Y:S01]  /*8a00*/  IMAD R3, R0, 0x8, R3 ;  /* 0x0000000800037824 */ /* 0x000fe200078e0203 */
[----:B------:R-:W-:-:S07]  /*8a10*/  SHF.L.U32 R0, R2, 0x1f, RZ ;  /* 0x0000001f02007819 */ /* 0x000fce00000006ff */
.L_x_183:
[----:B--2---:R2:W3:Y:S02]  /*8a20*/  SYNCS.PHASECHK.TRANS64.TRYWAIT P0, [R3+URZ], R0 ;  /* 0x00000000030075a7 */ /* 0x0044e4000800017f */
[----:B---3--:R-:W-:Y:S05]  /*8a30*/  @!P0 NANOSLEEP.SYNCS 0x989680 ;  /* 0x009896800000895d */ /* 0x008fea0003900000 */
[----:B------:R-:W3:Y:S02]  /*8a40*/  @!P0 SYNCS.PHASECHK.TRANS64 P0, [R3+URZ], R0 ;  /* 0x00000000030085a7 */ /* 0x000ee4000800007f */
[----:B---3--:R-:W-:Y:S05]  /*8a50*/  @!P0 BRA `(.L_x_183) ;  /* 0xfffffffc00f08947 */ /* 0x008fea000383ffff */
.L_x_126:
[----:B------:R-:W-:Y:S05]  /*8a60*/  BSYNC B0 ;  /* 0x0000000000007941 */ /* 0x000fea0003800000 */
.L_x_125:
[----:B------:R-:W-:Y:S05]  /*8a70*/  EXIT ;  /* 0x000000000000794d */ /* 0x000fea0003800000 */
.L_x_20:
[----:B0-----:R-:W-:-:S04]  /*8a80*/  IMAD.U32 R17, RZ, RZ, UR15 ;  /* 0x0000000fff117e24 */ /* 0x001fc8000f8e00ff */
[----:B------:R0:W1:Y:S03]  /*8a90*/  SYNCS.PHASECHK.TRANS64.TRYWAIT P0, [R17+URZ+-0x8], R16 ;  /* 0xfffff810110075a7 */ /* 0x000066000800017f */
[----:B-1----:R-:W-:Y:S05]  /*8aa0*/  @!P0 NANOSLEEP.SYNCS 0x989680 ;  /* 0x009896800000895d */ /* 0x002fea0003900000 */
[----:B------:R-:W1:Y:S02]  /*8ab0*/  @!P0 SYNCS.PHASECHK.TRANS64 P0, [R17+URZ+-0x8], R16 ;  /* 0xfffff810110085a7 */ /* 0x000e64000800007f */
[----:B-1----:R-:W-:Y:S05]  /*8ac0*/  @!P0 BRA `(.L_x_20) ;  /* 0xfffffffc00ec8947 */ /* 0x002fea000383ffff */
[----:B------:R-:W-:Y:S05]  /*8ad0*/  BRA `(.L_x_184) ;  /* 0xffffff9000b87947 */ /* 0x000fea000383ffff */
.L_x_25:
[----:B-1----:R-:W-:-:S04]  /*8ae0*/  IMAD.U32 R17, RZ, RZ, UR6 ;  /* 0x00000006ff117e24 */ /* 0x002fc8000f8e00ff */
[----:B------:R1:W4:Y:S03]  /*8af0*/  SYNCS.PHASECHK.TRANS64.TRYWAIT P0, [R17+URZ], R16 ;  /* 0x00000010110075a7 */ /* 0x000326000800017f */
[----:B----4-:R-:W-:Y:S05]  /*8b00*/  @!P0 NANOSLEEP.SYNCS 0x989680 ;  /* 0x009896800000895d */ /* 0x010fea0003900000 */
[----:B------:R-:W4:Y:S02]  /*8b10*/  @!P0 SYNCS.PHASECHK.TRANS64 P0, [R17+URZ], R16 ;  /* 0x00000010110085a7 */ /* 0x000f24000800007f */
[----:B----4-:R-:W-:Y:S05]  /*8b20*/  @!P0 BRA `(.L_x_25) ;  /* 0xfffffffc00ec8947 */ /* 0x010fea000383ffff */
[----:B------:R-:W-:Y:S05]  /*8b30*/  BRA `(.L_x_24) ;  /* 0xffffff9400607947 */ /* 0x000fea000383ffff */
.L_x_31:
[----:B-1----:R-:W-:-:S04]  /*8b40*/  IMAD.U32 R19, RZ, RZ, UR9 ;  /* 0x00000009ff137e24 */ /* 0x002fc8000f8e00ff */
[----:B------:R1:W4:Y:S03]  /*8b50*/  SYNCS.PHASECHK.TRANS64.TRYWAIT P0, [R19+URZ], R18 ;  /* 0x00000012130075a7 */ /* 0x000326000800017f */
[----:B----4-:R-:W-:Y:S05]  /*8b60*/  @!P0 NANOSLEEP.SYNCS 0x989680 ;  /* 0x009896800000895d */ /* 0x010fea0003900000 */
[----:B------:R-:W4:Y:S02]  /*8b70*/  @!P0 SYNCS.PHASECHK.TRANS64 P0, [R19+URZ], R18 ;  /* 0x00000012130085a7 */ /* 0x000f24000800007f */
[----:B----4-:R-:W-:Y:S05]  /*8b80*/  @!P0 BRA `(.L_x_31) ;  /* 0xfffffffc00ec8947 */ /* 0x010fea000383ffff */
[----:B------:R-:W-:Y:S05]  /*8b90*/  BRA `(.L_x_30) ;  /* 0xffffff9800a07947 */ /* 0x000fea000383ffff */
.L_x_39:
[----:B0-----:R-:W-:-:S04]  /*8ba0*/  IMAD.U32 R17, RZ, RZ, UR15 ;  /* 0x0000000fff117e24 */ /* 0x001fc8000f8e00ff */
[----:B------:R0:W1:Y:S03]  /*8bb0*/  SYNCS.PHASECHK.TRANS64.TRYWAIT P0, [R17+URZ+0x8], R16 ;  /* 0x00000810110075a7 */ /* 0x000066000800017f */
[----:B-1----:R-:W-:Y:S05]  /*8bc0*/  @!P0 NANOSLEEP.SYNCS 0x989680 ;  /* 0x009896800000895d */ /* 0x002fea0003900000 */
[----:B------:R-:W1:Y:S02]  /*8bd0*/  @!P0 SYNCS.PHASECHK.TRANS64 P0, [R17+URZ+0x8], R16 ;  /* 0x00000810110085a7 */ /* 0x000e64000800007f */
[----:B-1----:R-:W-:Y:S05]  /*8be0*/  @!P0 BRA `(.L_x_39) ;  /* 0xfffffffc00ec8947 */ /* 0x002fea000383ffff */
[----:B------:R-:W-:Y:S05]  /*8bf0*/  BRA `(.L_x_185) ;  /* 0xffffffa000d87947 */ /* 0x000fea000383ffff */
.L_x_112:
[----:B------:R-:W-:Y:S01]  /*8c00*/  BSSY B1, `(.L_x_186) ;  /* 0x0000006000017945 */ /* 0x000fe20003800000 */
[----:B------:R-:W-:-:S07]  /*8c10*/  IMAD.MOV.U32 R10, RZ, RZ, -0x1 ;  /* 0xffffffffff0a7424 */ /* 0x000fce00078e00ff */
[----:B------:R-:W-:Y:S05]  /*8c20*/  WARPSYNC.COLLECTIVE R10, `(.L_x_187) ;  /* 0x000000000a0c7348 */ /* 0x000fea0003c00000 */
[----:B------:R-:W-:Y:S02]  /*8c30*/  ELECT P1, UR62, PT ;  /* 0x00000000003e782f */ /* 0x000fe40003820000 */
[----:B------:R-:W-:Y:S01]  /*8c40*/  MOV R10, UR62 ;  /* 0x0000003e000a7c02 */ /* 0x000fe20008000f00 */
[----:B------:R-:W-:Y:S10]  /*8c50*/  ENDCOLLECTIVE ;  /* 0x000000000000791b */ /* 0x000ff40003800000 */
.L_x_187:
[----:B------:R-:W-:Y:S05]  /*8c60*/  BSYNC B1 ;  /* 0x0000000000017941 */ /* 0x000fea0003800000 */
.L_x_186:
[----:B------:R-:W-:Y:S05]  /*8c70*/  BRA `(.L_x_188) ;  /* 0xffffffd000b87947 */ /* 0x000fea000383ffff */
.L_x_115:
[----:B-1----:R1:W2:Y:S02]  /*8c80*/  SYNCS.PHASECHK.TRANS64.TRYWAIT P1, [R19+URZ+0x1c0], R10 ;  /* 0x0001c00a130075a7 */ /* 0x0022a4000802017f */
[----:B--2---:R-:W-:Y:S05]  /*8c90*/  @!P1 NANOSLEEP.SYNCS 0x989680 ;  /* 0x009896800000995d */ /* 0x004fea0003900000 */
[----:B------:R-:W2:Y:S02]  /*8ca0*/  @!P1 SYNCS.PHASECHK.TRANS64 P1, [R19+URZ+0x1c0], R10 ;  /* 0x0001c00a130095a7 */ /* 0x000ea4000802007f */
[----:B--2---:R-:W-:Y:S05]  /*8cb0*/  @!P1 BRA `(.L_x_115) ;  /* 0xfffffffc00f09947 */ /* 0x004fea000383ffff */
[----:B------:R-:W-:Y:S05]  /*8cc0*/  BRA `(.L_x_189) ;  /* 0xffffffd000ec7947 */ /* 0x000fea000383ffff */
.L_x_124:
[----:B------:R-:W-:Y:S01]  /*8cd0*/  BSSY B0, `(.L_x_190) ;  /* 0x0000006000007945 */ /* 0x000fe20003800000 */
[----:B------:R-:W-:-:S07]  /*8ce0*/  IMAD.MOV.U32 R10, RZ, RZ, -0x1 ;  /* 0xffffffffff0a7424 */ /* 0x000fce00078e00ff */
[----:B------:R-:W-:Y:S05]  /*8cf0*/  WARPSYNC.COLLECTIVE R10, `(.L_x_191) ;  /* 0x000000000a0c7348 */ /* 0x000fea0003c00000 */
[----:B------:R-:W-:Y:S02]  /*8d00*/  ELECT P1, UR62, PT ;  /* 0x00000000003e782f */ /* 0x000fe40003820000 */
[----:B------:R-:W-:Y:S01]  /*8d10*/  MOV R10, UR62 ;  /* 0x0000003e000a7c02 */ /* 0x000fe20008000f00 */
[----:B------:R-:W-:Y:S10]  /*8d20*/  ENDCOLLECTIVE ;  /* 0x000000000000791b */ /* 0x000ff40003800000 */
.L_x_191:
[----:B------:R-:W-:Y:S05]  /*8d30*/  BSYNC B0 ;  /* 0x0000000000007941 */ /* 0x000fea0003800000 */
.L_x_190:
[----:B------:R-:W-:Y:S01]  /*8d40*/  PLOP3.LUT P0, PT, P1, PT, PT, 0x80, 0x0 ;  /* 0x000000000000781c */ /* 0x000fe20000f0f070 */
[----:B------:R-:W-:-:S12]  /*8d50*/  BRA `(.L_x_192) ;  /* 0xffffffdc00447947 */ /* 0x000fd8000383ffff */
.L_x_128:
[----:B0-----:R0:W1:Y:S02]  /*8d60*/  SYNCS.PHASECHK.TRANS64.TRYWAIT P0, [R5+URZ], R2 ;  /* 0x00000002050075a7 */ /* 0x001064000800017f */
[----:B-1----:R-:W-:Y:S05]  /*8d70*/  @!P0 NANOSLEEP.SYNCS 0x989680 ;  /* 0x009896800000895d */ /* 0x002fea0003900000 */
[----:B------:R-:W1:Y:S02]  /*8d80*/  @!P0 SYNCS.PHASECHK.TRANS64 P0, [R5+URZ], R2 ;  /* 0x00000002050085a7 */ /* 0x000e64000800007f */
[----:B-1----:R-:W-:Y:S05]  /*8d90*/  @!P0 BRA `(.L_x_128) ;  /* 0xfffffffc00f08947 */ /* 0x002fea000383ffff */
[----:B------:R-:W-:Y:S05]  /*8da0*/  BRA `(.L_x_193) ;  /* 0xffffffdc00847947 */ /* 0x000fea000383ffff */
.L_x_129:
[----:B0-----:R0:W1:Y:S02]  /*8db0*/  SYNCS.PHASECHK.TRANS64.TRYWAIT P0, [R7+URZ], R4 ;  /* 0x00000004070075a7 */ /* 0x001064000800017f */
[----:B-1----:R-:W-:Y:S05]  /*8dc0*/  @!P0 NANOSLEEP.SYNCS 0x989680 ;  /* 0x009896800000895d */ /* 0x002fea0003900000 */
[----:B------:R-:W1:Y:S02]  /*8dd0*/  @!P0 SYNCS.PHASECHK.TRANS64 P0, [R7+URZ], R4 ;  /* 0x00000004070085a7 */ /* 0x000e64000800007f */
[----:B-1----:R-:W-:Y:S05]  /*8de0*/  @!P0 BRA `(.L_x_129) ;  /* 0xfffffffc00f08947 */ /* 0x002fea000383ffff */
[----:B------:R-:W-:Y:S05]  /*8df0*/  BRA `(.L_x_194) ;  /* 0xffffffdc00947947 */ /* 0x000fea000383ffff */
.L_x_130:
[----:B0-----:R0:W1:Y:S02]  /*8e00*/  SYNCS.PHASECHK.TRANS64.TRYWAIT P0, [R6+URZ], R5 ;  /* 0x00000005060075a7 */ /* 0x001064000800017f */
[----:B-1----:R-:W-:Y:S05]  /*8e10*/  @!P0 NANOSLEEP.SYNCS 0x989680 ;  /* 0x009896800000895d */ /* 0x002fea0003900000 */
[----:B------:R-:W1:Y:S02]  /*8e20*/  @!P0 SYNCS.PHASECHK.TRANS64 P0, [R6+URZ], R5 ;  /* 0x00000005060085a7 */ /* 0x000e64000800007f */
[----:B-1----:R-:W-:Y:S05]  /*8e30*/  @!P0 BRA `(.L_x_130) ;  /* 0xfffffffc00f08947 */ /* 0x002fea000383ffff */
[----:B------:R-:W-:Y:S05]  /*8e40*/  BRA `(.L_x_195) ;  /* 0xffffffdc00a47947 */ /* 0x000fea000383ffff */
.L_x_131:
[----:B0-----:R0:W1:Y:S02]  /*8e50*/  SYNCS.PHASECHK.TRANS64.TRYWAIT P0, [R7+URZ], R4 ;  /* 0x00000004070075a7 */ /* 0x001064000800017f */
[----:B-1----:R-:W-:Y:S05]  /*8e60*/  @!P0 NANOSLEEP.SYNCS 0x989680 ;  /* 0x009896800000895d */ /* 0x002fea0003900000 */
[----:B------:R-:W1:Y:S02]  /*8e70*/  @!P0 SYNCS.PHASECHK.TRANS64 P0, [R7+URZ], R4 ;  /* 0x00000004070085a7 */ /* 0x000e64000800007f */
[----:B-1----:R-:W-:Y:S05]  /*8e80*/  @!P0 BRA `(.L_x_131) ;  /* 0xfffffffc00f08947 */ /* 0x002fea000383ffff */
[----:B------:R-:W-:Y:S05]  /*8e90*/  BRA `(.L_x_196) ;  /* 0xffffffdc00b47947 */ /* 0x000fea000383ffff */
.L_x_132:
[----:B0-----:R0:W1:Y:S02]  /*8ea0*/  SYNCS.PHASECHK.TRANS64.TRYWAIT P0, [R6+URZ], R5 ;  /* 0x00000005060075a7 */ /* 0x001064000800017f */
[----:B-1----:R-:W-:Y:S05]  /*8eb0*/  @!P0 NANOSLEEP.SYNCS 0x989680 ;  /* 0x009896800000895d */ /* 0x002fea0003900000 */
[----:B------:R-:W1:Y:S02]  /*8ec0*/  @!P0 SYNCS.PHASECHK.TRANS64 P0, [R6+URZ], R5 ;  /* 0x00000005060085a7 */ /* 0x000e64000800007f */
[----:B-1----:R-:W-:Y:S05]  /*8ed0*/  @!P0 BRA `(.L_x_132) ;  /* 0xfffffffc00f08947 */ /* 0x002fea000383ffff */
[----:B------:R-:W-:Y:S05]  /*8ee0*/  BRA `(.L_x_197) ;  /* 0xffffffdc00c47947 */ /* 0x000fea000383ffff */
.L_x_133:
[----:B0-----:R0:W1:Y:S02]  /*8ef0*/  SYNCS.PHASECHK.TRANS64.TRYWAIT P0, [R7+URZ], R4 ;  /* 0x00000004070075a7 */ /* 0x001064000800017f */
[----:B-1----:R-:W-:Y:S05]  /*8f00*/  @!P0 NANOSLEEP.SYNCS 0x989680 ;  /* 0x009896800000895d */ /* 0x002fea0003900000 */
[----:B------:R-:W1:Y:S02]  /*8f10*/  @!P0 SYNCS.PHASECHK.TRANS64 P0, [R7+URZ], R4 ;  /* 0x00000004070085a7 */ /* 0x000e64000800007f */
[----:B-1----:R-:W-:Y:S05]  /*8f20*/  @!P0 BRA `(.L_x_133) ;  /* 0xfffffffc00f08947 */ /* 0x002fea000383ffff */
[----:B------:R-:W-:Y:S05]  /*8f30*/  BRA `(.L_x_198) ;  /* 0xffffffdc00d47947 */ /* 0x000fea000383ffff */
.L_x_134:
[----:B0-----:R0:W1:Y:S02]  /*8f40*/  SYNCS.PHASECHK.TRANS64.TRYWAIT P0, [R6+URZ], R5 ;  /* 0x00000005060075a7 */ /* 0x001064000800017f */
[----:B-1----:R-:W-:Y:S05]  /*8f50*/  @!P0 NANOSLEEP.SYNCS 0x989680 ;  /* 0x009896800000895d */ /* 0x002fea0003900000 */
[----:B------:R-:W1:Y:S02]  /*8f60*/  @!P0 SYNCS.PHASECHK.TRANS64 P0, [R6+URZ], R5 ;  /* 0x00000005060085a7 */ /* 0x000e64000800007f */
[----:B-1----:R-:W-:Y:S05]  /*8f70*/  @!P0 BRA `(.L_x_134) ;  /* 0xfffffffc00f08947 */ /* 0x002fea000383ffff */
[----:B------:R-:W-:Y:S05]  /*8f80*/  BRA `(.L_x_199) ;  /* 0xffffffdc00e47947 */ /* 0x000fea000383ffff */
.L_x_135:
[----:B0-----:R0:W1:Y:S02]  /*8f90*/  SYNCS.PHASECHK.TRANS64.TRYWAIT P0, [R7+URZ], R4 ;  /* 0x00000004070075a7 */ /* 0x001064000800017f */
[----:B-1----:R-:W-:Y:S05]  /*8fa0*/  @!P0 NANOSLEEP.SYNCS 0x989680 ;  /* 0x009896800000895d */ /* 0x002fea0003900000 */
[----:B------:R-:W1:Y:S02]  /*8fb0*/  @!P0 SYNCS.PHASECHK.TRANS64 P0, [R7+URZ], R4 ;  /* 0x00000004070085a7 */ /* 0x000e64000800007f */
[----:B-1----:R-:W-:Y:S05]  /*8fc0*/  @!P0 BRA `(.L_x_135) ;  /* 0xfffffffc00f08947 */ /* 0x002fea000383ffff */
[----:B------:R-:W-:Y:S05]  /*8fd0*/  BRA `(.L_x_200) ;  /* 0xffffffdc00f47947 */ /* 0x000fea000383ffff */
.L_x_136:
[----:B0-----:R0:W1:Y:S02]  /*8fe0*/  SYNCS.PHASECHK.TRANS64.TRYWAIT P0, [R6+URZ], R5 ;  /* 0x00000005060075a7 */ /* 0x001064000800017f */
[----:B-1----:R-:W-:Y:S05]  /*8ff0*/  @!P0 NANOSLEEP.SYNCS 0x989680 ;  /* 0x009896800000895d */ /* 0x002fea0003900000 */
[----:B------:R-:W1:Y:S02]  /*9000*/  @!P0 SYNCS.PHASECHK.TRANS64 P0, [R6+URZ], R5 ;  /* 0x00000005060085a7 */ /* 0x000e64000800007f */
[----:B-1----:R-:W-:Y:S05]  /*9010*/  @!P0 BRA `(.L_x_136) ;  /* 0xfffffffc00f08947 */ /* 0x002fea000383ffff */
[----:B------:R-:W-:Y:S05]  /*9020*/  BRA `(.L_x_201) ;  /* 0xffffffe000047947 */ /* 0x000fea000383ffff */
.L_x_137:
[----:B0-----:R0:W1:Y:S02]  /*9030*/  SYNCS.PHASECHK.TRANS64.TRYWAIT P0, [R7+URZ], R4 ;  /* 0x00000004070075a7 */ /* 0x001064000800017f */
[----:B-1----:R-:W-:Y:S05]  /*9040*/  @!P0 NANOSLEEP.SYNCS 0x989680 ;  /* 0x009896800000895d */ /* 0x002fea0003900000 */
[----:B------:R-:W1:Y:S02]  /*9050*/  @!P0 SYNCS.PHASECHK.TRANS64 P0, [R7+URZ], R4 ;  /* 0x00000004070085a7 */ /* 0x000e64000800007f */
[----:B-1----:R-:W-:Y:S05]  /*9060*/  @!P0 BRA `(.L_x_137) ;  /* 0xfffffffc00f08947 */ /* 0x002fea000383ffff */
[----:B------:R-:W-:Y:S05]  /*9070*/  BRA `(.L_x_202) ;  /* 0xffffffe000147947 */ /* 0x000fea000383ffff */
.L_x_138:
[----:B0-----:R0:W1:Y:S02]  /*9080*/  SYNCS.PHASECHK.TRANS64.TRYWAIT P0, [R6+URZ], R5 ;  /* 0x00000005060075a7 */ /* 0x001064000800017f */
[----:B-1----:R-:W-:Y:S05]  /*9090*/  @!P0 NANOSLEEP.SYNCS 0x989680 ;  /* 0x009896800000895d */ /* 0x002fea0003900000 */
[----:B------:R-:W1:Y:S02]  /*90a0*/  @!P0 SYNCS.PHASECHK.TRANS64 P0, [R6+URZ], R5 ;  /* 0x00000005060085a7 */ /* 0x000e64000800007f */
[----:B-1----:R-:W-:Y:S05]  /*90b0*/  @!P0 BRA `(.L_x_138) ;  /* 0xfffffffc00f08947 */ /* 0x002fea000383ffff */
[----:B------:R-:W-:Y:S05]  /*90c0*/  BRA `(.L_x_203) ;  /* 0xffffffe000247947 */ /* 0x000fea000383ffff */
.L_x_139:
[----:B0-----:R0:W1:Y:S02]  /*90d0*/  SYNCS.PHASECHK.TRANS64.TRYWAIT P0, [R7+URZ], R4 ;  /* 0x00000004070075a7 */ /* 0x001064000800017f */
[----:B-1----:R-:W-:Y:S05]  /*90e0*/  @!P0 NANOSLEEP.SYNCS 0x989680 ;  /* 0x009896800000895d */ /* 0x002fea0003900000 */
[----:B------:R-:W1:Y:S02]  /*90f0*/  @!P0 SYNCS.PHASECHK.TRANS64 P0, [R7+URZ], R4 ;  /* 0x00000004070085a7 */ /* 0x000e64000800007f */
[----:B-1----:R-:W-:Y:S05]  /*9100*/  @!P0 BRA `(.L_x_139) ;  /* 0xfffffffc00f08947 */ /* 0x002fea000383ffff */
[----:B------:R-:W-:Y:S05]  /*9110*/  BRA `(.L_x_204) ;  /* 0xffffffe000347947 */ /* 0x000fea000383ffff */
.L_x_140:
[----:B0-----:R0:W1:Y:S02]  /*9120*/  SYNCS.PHASECHK.TRANS64.TRYWAIT P0, [R6+URZ], R5 ;  /* 0x00000005060075a7 */ /* 0x001064000800017f */
[----:B-1----:R-:W-:Y:S05]  /*9130*/  @!P0 NANOSLEEP.SYNCS 0x989680 ;  /* 0x009896800000895d */ /* 0x002fea0003900000 */
[----:B------:R-:W1:Y:S02]  /*9140*/  @!P0 SYNCS.PHASECHK.TRANS64 P0, [R6+URZ], R5 ;  /* 0x00000005060085a7 */ /* 0x000e64000800007f */
[----:B-1----:R-:W-:Y:S05]  /*9150*/  @!P0 BRA `(.L_x_140) ;  /* 0xfffffffc00f08947 */ /* 0x002fea000383ffff */
[----:B------:R-:W-:Y:S05]  /*9160*/  BRA `(.L_x_205) ;  /* 0xffffffe000447947 */ /* 0x000fea000383ffff */
.L_x_141:
[----:B0-----:R0:W1:Y:S02]  /*9170*/  SYNCS.PHASECHK.TRANS64.TRYWAIT P0, [R7+URZ], R4 ;  /* 0x00000004070075a7 */ /* 0x001064000800017f */
[----:B-1----:R-:W-:Y:S05]  /*9180*/  @!P0 NANOSLEEP.SYNCS 0x989680 ;  /* 0x009896800000895d */ /* 0x002fea0003900000 */
[----:B------:R-:W1:Y:S02]  /*9190*/  @!P0 SYNCS.PHASECHK.TRANS64 P0, [R7+URZ], R4 ;  /* 0x00000004070085a7 */ /* 0x000e64000800007f */
[----:B-1----:R-:W-:Y:S05]  /*91a0*/  @!P0 BRA `(.L_x_141) ;  /* 0xfffffffc00f08947 */ /* 0x002fea000383ffff */
[----:B------:R-:W-:Y:S05]  /*91b0*/  BRA `(.L_x_206) ;  /* 0xffffffe000547947 */ /* 0x000fea000383ffff */
.L_x_142:
[----:B0-----:R0:W1:Y:S02]  /*91c0*/  SYNCS.PHASECHK.TRANS64.TRYWAIT P0, [R6+URZ], R5 ;  /* 0x00000005060075a7 */ /* 0x001064000800017f */
[----:B-1----:R-:W-:Y:S05]  /*91d0*/  @!P0 NANOSLEEP.SYNCS 0x989680 ;  /* 0x009896800000895d */ /* 0x002fea0003900000 */
[----:B------:R-:W1:Y:S02]  /*91e0*/  @!P0 SYNCS.PHASECHK.TRANS64 P0, [R6+URZ], R5 ;  /* 0x00000005060085a7 */ /* 0x000e64000800007f */
[----:B-1----:R-:W-:Y:S05]  /*91f0*/  @!P0 BRA `(.L_x_142) ;  /* 0xfffffffc00f08947 */ /* 0x002fea000383ffff */
[----:B------:R-:W-:Y:S05]  /*9200*/  BRA `(.L_x_207) ;  /* 0xffffffe000647947 */ /* 0x000fea000383ffff */
.L_x_143:
[----:B0-----:R0:W1:Y:S02]  /*9210*/  SYNCS.PHASECHK.TRANS64.TRYWAIT P0, [R7+URZ], R4 ;  /* 0x00000004070075a7 */ /* 0x001064000800017f */
[----:B-1----:R-:W-:Y:S05]  /*9220*/  @!P0 NANOSLEEP.SYNCS 0x989680 ;  /* 0x009896800000895d */ /* 0x002fea0003900000 */
[----:B------:R-:W1:Y:S02]  /*9230*/  @!P0 SYNCS.PHASECHK.TRANS64 P0, [R7+URZ], R4 ;  /* 0x00000004070085a7 */ /* 0x000e64000800007f */
[----:B-1----:R-:W-:Y:S05]  /*9240*/  @!P0 BRA `(.L_x_143) ;  /* 0xfffffffc00f08947 */ /* 0x002fea000383ffff */
[----:B------:R-:W-:Y:S05]  /*9250*/  BRA `(.L_x_208) ;  /* 0xffffffe000747947 */ /* 0x000fea000383ffff */
.L_x_144:
[----:B0-----:R0:W1:Y:S02]  /*9260*/  SYNCS.PHASECHK.TRANS64.TRYWAIT P0, [R6+URZ], R5 ;  /* 0x00000005060075a7 */ /* 0x001064000800017f */
[----:B-1----:R-:W-:Y:S05]  /*9270*/  @!P0 NANOSLEEP.SYNCS 0x989680 ;  /* 0x009896800000895d */ /* 0x002fea0003900000 */
[----:B------:R-:W1:Y:S02]  /*9280*/  @!P0 SYNCS.PHASECHK.TRANS64 P0, [R6+URZ], R5 ;  /* 0x00000005060085a7 */ /* 0x000e64000800007f */
[----:B-1----:R-:W-:Y:S05]  /*9290*/  @!P0 BRA `(.L_x_144) ;  /* 0xfffffffc00f08947 */ /* 0x002fea000383ffff */
[----:B------:R-:W-:Y:S05]  /*92a0*/  BRA `(.L_x_209) ;  /* 0xffffffe000847947 */ /* 0x000fea000383ffff */
.L_x_145:
[----:B0-----:R0:W1:Y:S02]  /*92b0*/  SYNCS.PHASECHK.TRANS64.TRYWAIT P0, [R7+URZ], R4 ;  /* 0x00000004070075a7 */ /* 0x001064000800017f */
[----:B-1----:R-:W-:Y:S05]  /*92c0*/  @!P0 NANOSLEEP.SYNCS 0x989680 ;  /* 0x009896800000895d */ /* 0x002fea0003900000 */
[----:B------:R-:W1:Y:S02]  /*92d0*/  @!P0 SYNCS.PHASECHK.TRANS64 P0, [R7+URZ], R4 ;  /* 0x00000004070085a7 */ /* 0x000e64000800007f */
[----:B-1----:R-:W-:Y:S05]  /*92e0*/  @!P0 BRA `(.L_x_145) ;  /* 0xfffffffc00f08947 */ /* 0x002fea000383ffff */
[----:B------:R-:W-:Y:S05]  /*92f0*/  BRA `(.L_x_210) ;  /* 0xffffffe000947947 */ /* 0x000fea000383ffff */
.L_x_146:
[----:B0-----:R0:W1:Y:S02]  /*9300*/  SYNCS.PHASECHK.TRANS64.TRYWAIT P0, [R6+URZ], R5 ;  /* 0x00000005060075a7 */ /* 0x001064000800017f */
[----:B-1----:R-:W-:Y:S05]  /*9310*/  @!P0 NANOSLEEP.SYNCS 0x989680 ;  /* 0x009896800000895d */ /* 0x002fea0003900000 */
[----:B------:R-:W1:Y:S02]  /*9320*/  @!P0 SYNCS.PHASECHK.TRANS64 P0, [R6+URZ], R5 ;  /* 0x00000005060085a7 */ /* 0x000e64000800007f */
[----:B-1----:R-:W-:Y:S05]  /*9330*/  @!P0 BRA `(.L_x_146) ;  /* 0xfffffffc00f08947 */ /* 0x002fea000383ffff */
[----:B------:R-:W-:Y:S05]  /*9340*/  BRA `(.L_x_211) ;  /* 0xffffffe000a47947 */ /* 0x000fea000383ffff */
.L_x_147:
[----:B0-----:R0:W1:Y:S02]  /*9350*/  SYNCS.PHASECHK.TRANS64.TRYWAIT P0, [R7+URZ], R4 ;  /* 0x00000004070075a7 */ /* 0x001064000800017f */
[----:B-1----:R-:W-:Y:S05]  /*9360*/  @!P0 NANOSLEEP.SYNCS 0x989680 ;  /* 0x009896800000895d */ /* 0x002fea0003900000 */
[----:B------:R-:W1:Y:S02]  /*9370*/  @!P0 SYNCS.PHASECHK.TRANS64 P0, [R7+URZ], R4 ;  /* 0x00000004070085a7 */ /* 0x000e64000800007f */
[----:B-1----:R-:W-:Y:S05]  /*9380*/  @!P0 BRA `(.L_x_147) ;  /* 0xfffffffc00f08947 */ /* 0x002fea000383ffff */
[----:B------:R-:W-:Y:S05]  /*9390*/  BRA `(.L_x_212) ;  /* 0xffffffe000b47947 */ /* 0x000fea000383ffff */
.L_x_148:
[----:B0-----:R0:W1:Y:S02]  /*93a0*/  SYNCS.PHASECHK.TRANS64.TRYWAIT P0, [R6+URZ], R5 ;  /* 0x00000005060075a7 */ /* 0x001064000800017f */
[----:B-1----:R-:W-:Y:S05]  /*93b0*/  @!P0 NANOSLEEP.SYNCS 0x989680 ;  /* 0x009896800000895d */ /* 0x002fea0003900000 */
[----:B------:R-:W1:Y:S02]  /*93c0*/  @!P0 SYNCS.PHASECHK.TRANS64 P0, [R6+URZ], R5 ;  /* 0x00000005060085a7 */ /* 0x000e64000800007f */
[----:B-1----:R-:W-:Y:S05]  /*93d0*/  @!P0 BRA `(.L_x_148) ;  /* 0xfffffffc00f08947 */ /* 0x002fea000383ffff */
[----:B------:R-:W-:Y:S05]  /*93e0*/  BRA `(.L_x_213) ;  /* 0xffffffe000c47947 */ /* 0x000fea000383ffff */
.L_x_149:
[----:B0-----:R0:W1:Y:S02]  /*93f0*/  SYNCS.PHASECHK.TRANS64.TRYWAIT P0, [R7+URZ], R4 ;  /* 0x00000004070075a7 */ /* 0x001064000800017f */
[----:B-1----:R-:W-:Y:S05]  /*9400*/  @!P0 NANOSLEEP.SYNCS 0x989680 ;  /* 0x009896800000895d */ /* 0x002fea0003900000 */
[----:B------:R-:W1:Y:S02]  /*9410*/  @!P0 SYNCS.PHASECHK.TRANS64 P0, [R7+URZ], R4 ;  /* 0x00000004070085a7 */ /* 0x000e64000800007f */
[----:B-1----:R-:W-:Y:S05]  /*9420*/  @!P0 BRA `(.L_x_149) ;  /* 0xfffffffc00f08947 */ /* 0x002fea000383ffff */
[----:B------:R-:W-:Y:S05]  /*9430*/  BRA `(.L_x_214) ;  /* 0xffffffe000d47947 */ /* 0x000fea000383ffff */
.L_x_150:
[----:B0-----:R0:W1:Y:S02]  /*9440*/  SYNCS.PHASECHK.TRANS64.TRYWAIT P0, [R6+URZ], R5 ;  /* 0x00000005060075a7 */ /* 0x001064000800017f */
[----:B-1----:R-:W-:Y:S05]  /*9450*/  @!P0 NANOSLEEP.SYNCS 0x989680 ;  /* 0x009896800000895d */ /* 0x002fea0003900000 */
[----:B------:R-:W1:Y:S02]  /*9460*/  @!P0 SYNCS.PHASECHK.TRANS64 P0, [R6+URZ], R5 ;  /* 0x00000005060085a7 */ /* 0x000e64000800007f */
[----:B-1----:R-:W-:Y:S05]  /*9470*/  @!P0 BRA `(.L_x_150) ;  /* 0xfffffffc00f08947 */ /* 0x002fea000383ffff */
[----:B------:R-:W-:Y:S05]  /*9480*/  BRA `(.L_x_215) ;  /* 0xffffffe000e47947 */ /* 0x000fea000383ffff */
.L_x_151:
[----:B0-----:R0:W1:Y:S02]  /*9490*/  SYNCS.PHASECHK.TRANS64.TRYWAIT P0, [R7+URZ], R4 ;  /* 0x00000004070075a7 */ /* 0x001064000800017f */
[----:B-1----:R-:W-:Y:S05]  /*94a0*/  @!P0 NANOSLEEP.SYNCS 0x989680 ;  /* 0x009896800000895d */ /* 0x002fea0003900000 */
[----:B------:R-:W1:Y:S02]  /*94b0*/  @!P0 SYNCS.PHASECHK.TRANS64 P0, [R7+URZ], R4 ;  /* 0x00000004070085a7 */ /* 0x000e64000800007f */
[----:B-1----:R-:W-:Y:S05]  /*94c0*/  @!P0 BRA `(.L_x_151) ;  /* 0xfffffffc00f08947 */ /* 0x002fea000383ffff */
[----:B------:R-:W-:Y:S05]  /*94d0*/  BRA `(.L_x_216) ;  /* 0xffffffe000f47947 */ /* 0x000fea000383ffff */
.L_x_152:
[----:B0-----:R0:W1:Y:S02]  /*94e0*/  SYNCS.PHASECHK.TRANS64.TRYWAIT P0, [R6+URZ], R5 ;  /* 0x00000005060075a7 */ /* 0x001064000800017f */
[----:B-1----:R-:W-:Y:S05]  /*94f0*/  @!P0 NANOSLEEP.SYNCS 0x989680 ;  /* 0x009896800000895d */ /* 0x002fea0003900000 */
[----:B------:R-:W1:Y:S02]  /*9500*/  @!P0 SYNCS.PHASECHK.TRANS64 P0, [R6+URZ], R5 ;  /* 0x00000005060085a7 */ /* 0x000e64000800007f */
[----:B-1----:R-:W-:Y:S05]  /*9510*/  @!P0 BRA `(.L_x_152) ;  /* 0xfffffffc00f08947 */ /* 0x002fea000383ffff */
[----:B------:R-:W-:Y:S05]  /*9520*/  BRA `(.L_x_217) ;  /* 0xffffffe400047947 */ /* 0x000fea000383ffff */
.L_x_153:
[----:B0-----:R0:W1:Y:S02]  /*9530*/  SYNCS.PHASECHK.TRANS64.TRYWAIT P0, [R7+URZ], R4 ;  /* 0x00000004070075a7 */ /* 0x001064000800017f */
[----:B-1----:R-:W-:Y:S05]  /*9540*/  @!P0 NANOSLEEP.SYNCS 0x989680 ;  /* 0x009896800000895d */ /* 0x002fea0003900000 */
[----:B------:R-:W1:Y:S02]  /*9550*/  @!P0 SYNCS.PHASECHK.TRANS64 P0, [R7+URZ], R4 ;  /* 0x00000004070085a7 */ /* 0x000e64000800007f */
[----:B-1----:R-:W-:Y:S05]  /*9560*/  @!P0 BRA `(.L_x_153) ;  /* 0xfffffffc00f08947 */ /* 0x002fea000383ffff */
[----:B------:R-:W-:Y:S05]  /*9570*/  BRA `(.L_x_218) ;  /* 0xffffffe400147947 */ /* 0x000fea000383ffff */
.L_x_154:
[----:B0-----:R0:W1:Y:S02]  /*9580*/  SYNCS.PHASECHK.TRANS64.TRYWAIT P0, [R6+URZ], R5 ;  /* 0x00000005060075a7 */ /* 0x001064000800017f */
[----:B-1----:R-:W-:Y:S05]  /*9590*/  @!P0 NANOSLEEP.SYNCS 0x989680 ;  /* 0x009896800000895d */ /* 0x002fea0003900000 */
[----:B------:R-:W1:Y:S02]  /*95a0*/  @!P0 SYNCS.PHASECHK.TRANS64 P0, [R6+URZ], R5 ;  /* 0x00000005060085a7 */ /* 0x000e64000800007f */
[----:B-1----:R-:W-:Y:S05]  /*95b0*/  @!P0 BRA `(.L_x_154) ;  /* 0xfffffffc00f08947 */ /* 0x002fea000383ffff */
[----:B------:R-:W-:Y:S05]  /*95c0*/  BRA `(.L_x_219) ;  /* 0xffffffe400247947 */ /* 0x000fea000383ffff */
.L_x_155:
[----:B0-----:R0:W1:Y:S02]  /*95d0*/  SYNCS.PHASECHK.TRANS64.TRYWAIT P0, [R7+URZ], R4 ;  /* 0x00000004070075a7 */ /* 0x001064000800017f */
[----:B-1----:R-:W-:Y:S05]  /*95e0*/  @!P0 NANOSLEEP.SYNCS 0x989680 ;  /* 0x009896800000895d */ /* 0x002fea0003900000 */
[----:B------:R-:W1:Y:S02]  /*95f0*/  @!P0 SYNCS.PHASECHK.TRANS64 P0, [R7+URZ], R4 ;  /* 0x00000004070085a7 */ /* 0x000e64000800007f */
[----:B-1----:R-:W-:Y:S05]  /*9600*/  @!P0 BRA `(.L_x_155) ;  /* 0xfffffffc00f08947 */ /* 0x002fea000383ffff */
[----:B------:R-:W-:Y:S05]  /*9610*/  BRA `(.L_x_220) ;  /* 0xffffffe400347947 */ /* 0x000fea000383ffff */
.L_x_156:
[----:B0-----:R0:W1:Y:S02]  /*9620*/  SYNCS.PHASECHK.TRANS64.TRYWAIT P0, [R6+URZ], R5 ;  /* 0x00000005060075a7 */ /* 0x001064000800017f */
[----:B-1----:R-:W-:Y:S05]  /*9630*/  @!P0 NANOSLEEP.SYNCS 0x989680 ;  /* 0x009896800000895d */ /* 0x002fea0003900000 */
[----:B------:R-:W1:Y:S02]  /*9640*/  @!P0 SYNCS.PHASECHK.TRANS64 P0, [R6+URZ], R5 ;  /* 0x00000005060085a7 */ /* 0x000e64000800007f */
[----:B-1----:R-:W-:Y:S05]  /*9650*/  @!P0 BRA `(.L_x_156) ;  /* 0xfffffffc00f08947 */ /* 0x002fea000383ffff */
[----:B------:R-:W-:Y:S05]  /*9660*/  BRA `(.L_x_221) ;  /* 0xffffffe400447947 */ /* 0x000fea000383ffff */
.L_x_157:
[----:B0-----:R0:W1:Y:S02]  /*9670*/  SYNCS.PHASECHK.TRANS64.TRYWAIT P0, [R7+URZ], R4 ;  /* 0x00000004070075a7 */ /* 0x001064000800017f */
[----:B-1----:R-:W-:Y:S05]  /*9680*/  @!P0 NANOSLEEP.SYNCS 0x989680 ;  /* 0x009896800000895d */ /* 0x002fea0003900000 */
[----:B------:R-:W1:Y:S02]  /*9690*/  @!P0 SYNCS.PHASECHK.TRANS64 P0, [R7+URZ], R4 ;  /* 0x00000004070085a7 */ /* 0x000e64000800007f */
[----:B-1----:R-:W-:Y:S05]  /*96a0*/  @!P0 BRA `(.L_x_157) ;  /* 0xfffffffc00f08947 */ /* 0x002fea000383ffff */
[----:B------:R-:W-:Y:S05]  /*96b0*/  BRA `(.L_x_222) ;  /* 0xffffffe400547947 */ /* 0x000fea000383ffff */
.L_x_158:
[----:B0-----:R0:W1:Y:S02]  /*96c0*/  SYNCS.PHASECHK.TRANS64.TRYWAIT P0, [R6+URZ], R5 ;  /* 0x00000005060075a7 */ /* 0x001064000800017f */
[----:B-1----:R-:W-:Y:S05]  /*96d0*/  @!P0 NANOSLEEP.SYNCS 0x989680 ;  /* 0x009896800000895d */ /* 0x002fea0003900000 */
[----:B------:R-:W1:Y:S02]  /*96e0*/  @!P0 SYNCS.PHASECHK.TRANS64 P0, [R6+URZ], R5 ;  /* 0x00000005060085a7 */ /* 0x000e64000800007f */
[----:B-1----:R-:W-:Y:S05]  /*96f0*/  @!P0 BRA `(.L_x_158) ;  /* 0xfffffffc00f08947 */ /* 0x002fea000383ffff */
[----:B------:R-:W-:Y:S05]  /*9700*/  BRA `(.L_x_223) ;  /* 0xffffffe400647947 */ /* 0x000fea000383ffff */
.L_x_159:
[----:B0-----:R0:W1:Y:S02]  /*9710*/  SYNCS.PHASECHK.TRANS64.TRYWAIT P0, [R7+URZ], R4 ;  /* 0x00000004070075a7 */ /* 0x001064000800017f */
[----:B-1----:R-:W-:Y:S05]  /*9720*/  @!P0 NANOSLEEP.SYNCS 0x989680 ;  /* 0x009896800000895d */ /* 0x002fea0003900000 */
[----:B------:R-:W1:Y:S02]  /*9730*/  @!P0 SYNCS.PHASECHK.TRANS64 P0, [R7+URZ], R4 ;  /* 0x00000004070085a7 */ /* 0x000e64000800007f */
[----:B-1----:R-:W-:Y:S05]  /*9740*/  @!P0 BRA `(.L_x_159) ;  /* 0xfffffffc00f08947 */ /* 0x002fea000383ffff */
[----:B------:R-:W-:Y:S05]  /*9750*/  BRA `(.L_x_224) ;  /* 0xffffffe400747947 */ /* 0x000fea000383ffff */
.L_x_160:
[----:B0-----:R0:W1:Y:S02]  /*9760*/  SYNCS.PHASECHK.TRANS64.TRYWAIT P0, [R6+URZ], R5 ;  /* 0x00000005060075a7 */ /* 0x001064000800017f */
[----:B-1----:R-:W-:Y:S05]  /*9770*/  @!P0 NANOSLEEP.SYNCS 0x989680 ;  /* 0x009896800000895d */ /* 0x002fea0003900000 */
[----:B------:R-:W1:Y:S02]  /*9780*/  @!P0 SYNCS.PHASECHK.TRANS64 P0, [R6+URZ], R5 ;  /* 0x00000005060085a7 */ /* 0x000e64000800007f */
[----:B-1----:R-:W-:Y:S05]  /*9790*/  @!P0 BRA `(.L_x_160) ;  /* 0xfffffffc00f08947 */ /* 0x002fea000383ffff */
[----:B------:R-:W-:Y:S05]  /*97a0*/  BRA `(.L_x_225) ;  /* 0xffffffe400847947 */ /* 0x000fea000383ffff */
.L_x_161:
[----:B0-----:R0:W1:Y:S02]  /*97b0*/  SYNCS.PHASECHK.TRANS64.TRYWAIT P0, [R7+URZ], R4 ;  /* 0x00000004070075a7 */ /* 0x001064000800017f */
[----:B-1----:R-:W-:Y:S05]  /*97c0*/  @!P0 NANOSLEEP.SYNCS 0x989680 ;  /* 0x009896800000895d */ /* 0x002fea0003900000 */
[----:B------:R-:W1:Y:S02]  /*97d0*/  @!P0 SYNCS.PHASECHK.TRANS64 P0, [R7+URZ], R4 ;  /* 0x00000004070085a7 */ /* 0x000e64000800007f */
[----:B-1----:R-:W-:Y:S05]  /*97e0*/  @!P0 BRA `(.L_x_161) ;  /* 0xfffffffc00f08947 */ /* 0x002fea000383ffff */
[----:B------:R-:W-:Y:S05]  /*97f0*/  BRA `(.L_x_226) ;  /* 0xffffffe400947947 */ /* 0x000fea000383ffff */
.L_x_162:
[----:B0-----:R0:W1:Y:S02]  /*9800*/  SYNCS.PHASECHK.TRANS64.TRYWAIT P0, [R6+URZ], R5 ;  /* 0x00000005060075a7 */ /* 0x001064000800017f */
[----:B-1----:R-:W-:Y:S05]  /*9810*/  @!P0 NANOSLEEP.SYNCS 0x989680 ;  /* 0x009896800000895d */ /* 0x002fea0003900000 */
[----:B------:R-:W1:Y:S02]  /*9820*/  @!P0 SYNCS.PHASECHK.TRANS64 P0, [R6+URZ], R5 ;  /* 0x00000005060085a7 */ /* 0x000e64000800007f */
[----:B-1----:R-:W-:Y:S05]  /*9830*/  @!P0 BRA `(.L_x_162) ;  /* 0xfffffffc00f08947 */ /* 0x002fea000383ffff */
[----:B------:R-:W-:Y:S05]  /*9840*/  BRA `(.L_x_227) ;  /* 0xffffffe400a47947 */ /* 0x000fea000383ffff */
.L_x_163:
[----:B0-----:R0:W1:Y:S02]  /*9850*/  SYNCS.PHASECHK.TRANS64.TRYWAIT P0, [R7+URZ], R4 ;  /* 0x00000004070075a7 */ /* 0x001064000800017f */
[----:B-1----:R-:W-:Y:S05]  /*9860*/  @!P0 NANOSLEEP.SYNCS 0x989680 ;  /* 0x009896800000895d */ /* 0x002fea0003900000 */
[----:B------:R-:W1:Y:S02]  /*9870*/  @!P0 SYNCS.PHASECHK.TRANS64 P0, [R7+URZ], R4 ;  /* 0x00000004070085a7 */ /* 0x000e64000800007f */
[----:B-1----:R-:W-:Y:S05]  /*9880*/  @!P0 BRA `(.L_x_163) ;  /* 0xfffffffc00f08947 */ /* 0x002fea000383ffff */
[----:B------:R-:W-:Y:S05]  /*9890*/  BRA `(.L_x_228) ;  /* 0xffffffe400b47947 */ /* 0x000fea000383ffff */
.L_x_164:
[----:B0-----:R0:W1:Y:S02]  /*98a0*/  SYNCS.PHASECHK.TRANS64.TRYWAIT P0, [R6+URZ], R5 ;  /* 0x00000005060075a7 */ /* 0x001064000800017f */
[----:B-1----:R-:W-:Y:S05]  /*98b0*/  @!P0 NANOSLEEP.SYNCS 0x989680 ;  /* 0x009896800000895d */ /* 0x002fea0003900000 */
[----:B------:R-:W1:Y:S02]  /*98c0*/  @!P0 SYNCS.PHASECHK.TRANS64 P0, [R6+URZ], R5 ;  /* 0x00000005060085a7 */ /* 0x000e64000800007f */
[----:B-1----:R-:W-:Y:S05]  /*98d0*/  @!P0 BRA `(.L_x_164) ;  /* 0xfffffffc00f08947 */ /* 0x002fea000383ffff */
[----:B------:R-:W-:Y:S05]  /*98e0*/  BRA `(.L_x_229) ;  /* 0xffffffe400c47947 */ /* 0x000fea000383ffff */
.L_x_165:
[----:B0-----:R0:W1:Y:S02]  /*98f0*/  SYNCS.PHASECHK.TRANS64.TRYWAIT P0, [R7+URZ], R4 ;  /* 0x00000004070075a7 */ /* 0x001064000800017f */
[----:B-1----:R-:W-:Y:S05]  /*9900*/  @!P0 NANOSLEEP.SYNCS 0x989680 ;  /* 0x009896800000895d */ /* 0x002fea0003900000 */
[----:B------:R-:W1:Y:S02]  /*9910*/  @!P0 SYNCS.PHASECHK.TRANS64 P0, [R7+URZ], R4 ;  /* 0x00000004070085a7 */ /* 0x000e64000800007f */
[----:B-1----:R-:W-:Y:S05]  /*9920*/  @!P0 BRA `(.L_x_165) ;  /* 0xfffffffc00f08947 */ /* 0x002fea000383ffff */
[----:B------:R-:W-:Y:S05]  /*9930*/  BRA `(.L_x_230) ;  /* 0xffffffe400d47947 */ /* 0x000fea000383ffff */
.L_x_166:
[----:B0-----:R0:W1:Y:S02]  /*9940*/  SYNCS.PHASECHK.TRANS64.TRYWAIT P0, [R6+URZ], R5 ;  /* 0x00000005060075a7 */ /* 0x001064000800017f */
[----:B-1----:R-:W-:Y:S05]  /*9950*/  @!P0 NANOSLEEP.SYNCS 0x989680 ;  /* 0x009896800000895d */ /* 0x002fea0003900000 */
[----:B------:R-:W1:Y:S02]  /*9960*/  @!P0 SYNCS.PHASECHK.TRANS64 P0, [R6+URZ], R5 ;  /* 0x00000005060085a7 */ /* 0x000e64000800007f */
[----:B-1----:R-:W-:Y:S05]  /*9970*/  @!P0 BRA `(.L_x_166) ;  /* 0xfffffffc00f08947 */ /* 0x002fea000383ffff */
[----:B------:R-:W-:Y:S05]  /*9980*/  BRA `(.L_x_231) ;  /* 0xffffffe400e47947 */ /* 0x000fea000383ffff */
.L_x_167:
[----:B0-----:R0:W1:Y:S02]  /*9990*/  SYNCS.PHASECHK.TRANS64.TRYWAIT P0, [R7+URZ], R4 ;  /* 0x00000004070075a7 */ /* 0x001064000800017f */
[----:B-1----:R-:W-:Y:S05]  /*99a0*/  @!P0 NANOSLEEP.SYNCS 0x989680 ;  /* 0x009896800000895d */ /* 0x002fea0003900000 */
[----:B------:R-:W1:Y:S02]  /*99b0*/  @!P0 SYNCS.PHASECHK.TRANS64 P0, [R7+URZ], R4 ;  /* 0x00000004070085a7 */ /* 0x000e64000800007f */
[----:B-1----:R-:W-:Y:S05]  /*99c0*/  @!P0 BRA `(.L_x_167) ;  /* 0xfffffffc00f08947 */ /* 0x002fea000383ffff */
[----:B------:R-:W-:Y:S05]  /*99d0*/  BRA `(.L_x_232) ;  /* 0xffffffe400f47947 */ /* 0x000fea000383ffff */
.L_x_168:
[----:B0-----:R0:W1:Y:S02]  /*99e0*/  SYNCS.PHASECHK.TRANS64.TRYWAIT P0, [R6+URZ], R5 ;  /* 0x00000005060075a7 */ /* 0x001064000800017f */
[----:B-1----:R-:W-:Y:S05]  /*99f0*/  @!P0 NANOSLEEP.SYNCS 0x989680 ;  /* 0x009896800000895d */ /* 0x002fea0003900000 */
[----:B------:R-:W1:Y:S02]  /*9a00*/  @!P0 SYNCS.PHASECHK.TRANS64 P0, [R6+URZ], R5 ;  /* 0x00000005060085a7 */ /* 0x000e64000800007f */
[----:B-1----:R-:W-:Y:S05]  /*9a10*/  @!P0 BRA `(.L_x_168) ;  /* 0xfffffffc00f08947 */ /* 0x002fea000383ffff */
[----:B------:R-:W-:Y:S05]  /*9a20*/  BRA `(.L_x_233) ;  /* 0xffffffe800047947 */ /* 0x000fea000383ffff */
.L_x_169:
[----:B0-----:R0:W1:Y:S02]  /*9a30*/  SYNCS.PHASECHK.TRANS64.TRYWAIT P0, [R7+URZ], R4 ;  /* 0x00000004070075a7 */ /* 0x001064000800017f */
[----:B-1----:R-:W-:Y:S05]  /*9a40*/  @!P0 NANOSLEEP.SYNCS 0x989680 ;  /* 0x009896800000895d */ /* 0x002fea0003900000 */
[----:B------:R-:W1:Y:S02]  /*9a50*/  @!P0 SYNCS.PHASECHK.TRANS64 P0, [R7+URZ], R4 ;  /* 0x00000004070085a7 */ /* 0x000e64000800007f */
[----:B-1----:R-:W-:Y:S05]  /*9a60*/  @!P0 BRA `(.L_x_169) ;  /* 0xfffffffc00f08947 */ /* 0x002fea000383ffff */
[----:B------:R-:W-:Y:S05]  /*9a70*/  BRA `(.L_x_234) ;  /* 0xffffffe800147947 */ /* 0x000fea000383ffff */
.L_x_170:
[----:B0-----:R0:W1:Y:S02]  /*9a80*/  SYNCS.PHASECHK.TRANS64.TRYWAIT P0, [R6+URZ], R5 ;  /* 0x00000005060075a7 */ /* 0x001064000800017f */
[----:B-1----:R-:W-:Y:S05]  /*9a90*/  @!P0 NANOSLEEP.SYNCS 0x989680 ;  /* 0x009896800000895d */ /* 0x002fea0003900000 */
[----:B------:R-:W1:Y:S02]  /*9aa0*/  @!P0 SYNCS.PHASECHK.TRANS64 P0, [R6+URZ], R5 ;  /* 0x00000005060085a7 */ /* 0x000e64000800007f */
[----:B-1----:R-:W-:Y:S05]  /*9ab0*/  @!P0 BRA `(.L_x_170) ;  /* 0xfffffffc00f08947 */ /* 0x002fea000383ffff */
[----:B------:R-:W-:Y:S05]  /*9ac0*/  BRA `(.L_x_235) ;  /* 0xffffffe800247947 */ /* 0x000fea000383ffff */
.L_x_171:
[----:B0-----:R0:W1:Y:S02]  /*9ad0*/  SYNCS.PHASECHK.TRANS64.TRYWAIT P0, [R7+URZ], R4 ;  /* 0x00000004070075a7 */ /* 0x001064000800017f */
[----:B-1----:R-:W-:Y:S05]  /*9ae0*/  @!P0 NANOSLEEP.SYNCS 0x989680 ;  /* 0x009896800000895d */ /* 0x002fea0003900000 */
[----:B------:R-:W1:Y:S02]  /*9af0*/  @!P0 SYNCS.PHASECHK.TRANS64 P0, [R7+URZ], R4 ;  /* 0x00000004070085a7 */ /* 0x000e64000800007f */
[----:B-1----:R-:W-:Y:S05]  /*9b00*/  @!P0 BRA `(.L_x_171) ;  /* 0xfffffffc00f08947 */ /* 0x002fea000383ffff */
[----:B------:R-:W-:Y:S05]  /*9b10*/  BRA `(.L_x_236) ;  /* 0xffffffe800347947 */ /* 0x000fea000383ffff */
.L_x_172:
[----:B0-----:R0:W1:Y:S02]  /*9b20*/  SYNCS.PHASECHK.TRANS64.TRYWAIT P0, [R6+URZ], R5 ;  /* 0x00000005060075a7 */ /* 0x001064000800017f */
[----:B-1----:R-:W-:Y:S05]  /*9b30*/  @!P0 NANOSLEEP.SYNCS 0x989680 ;  /* 0x009896800000895d */ /* 0x002fea0003900000 */
[----:B------:R-:W1:Y:S02]  /*9b40*/  @!P0 SYNCS.PHASECHK.TRANS64 P0, [R6+URZ], R5 ;  /* 0x00000005060085a7 */ /* 0x000e64000800007f */
[----:B-1----:R-:W-:Y:S05]  /*9b50*/  @!P0 BRA `(.L_x_172) ;  /* 0xfffffffc00f08947 */ /* 0x002fea000383ffff */
[----:B------:R-:W-:Y:S05]  /*9b60*/  BRA `(.L_x_237) ;  /* 0xffffffe800447947 */ /* 0x000fea000383ffff */
.L_x_173:
[----:B0-----:R0:W1:Y:S02]  /*9b70*/  SYNCS.PHASECHK.TRANS64.TRYWAIT P0, [R7+URZ], R4 ;  /* 0x00000004070075a7 */ /* 0x001064000800017f */
[----:B-1----:R-:W-:Y:S05]  /*9b80*/  @!P0 NANOSLEEP.SYNCS 0x989680 ;  /* 0x009896800000895d */ /* 0x002fea0003900000 */
[----:B------:R-:W1:Y:S02]  /*9b90*/  @!P0 SYNCS.PHASECHK.TRANS64 P0, [R7+URZ], R4 ;  /* 0x00000004070085a7 */ /* 0x000e64000800007f */
[----:B-1----:R-:W-:Y:S05]  /*9ba0*/  @!P0 BRA `(.L_x_173) ;  /* 0xfffffffc00f08947 */ /* 0x002fea000383ffff */
[----:B------:R-:W-:Y:S05]  /*9bb0*/  BRA `(.L_x_238) ;  /* 0xffffffe800547947 */ /* 0x000fea000383ffff */
.L_x_174:
[----:B0-----:R0:W1:Y:S02]  /*9bc0*/  SYNCS.PHASECHK.TRANS64.TRYWAIT P0, [R6+URZ], R5 ;  /* 0x00000005060075a7 */ /* 0x001064000800017f */
[----:B-1----:R-:W-:Y:S05]  /*9bd0*/  @!P0 NANOSLEEP.SYNCS 0x989680 ;  /* 0x009896800000895d */ /* 0x002fea0003900000 */
[----:B------:R-:W1:Y:S02]  /*9be0*/  @!P0 SYNCS.PHASECHK.TRANS64 P0, [R6+URZ], R5 ;  /* 0x00000005060085a7 */ /* 0x000e64000800007f */
[----:B-1----:R-:W-:Y:S05]  /*9bf0*/  @!P0 BRA `(.L_x_174) ;  /* 0xfffffffc00f08947 */ /* 0x002fea000383ffff */
[----:B------:R-:W-:Y:S05]  /*9c00*/  BRA `(.L_x_239) ;  /* 0xffffffe800647947 */ /* 0x000fea000383ffff */
.L_x_175:
[----:B0-----:R0:W1:Y:S02]  /*9c10*/  SYNCS.PHASECHK.TRANS64.TRYWAIT P0, [R7+URZ], R4 ;  /* 0x00000004070075a7 */ /* 0x001064000800017f */
[----:B-1----:R-:W-:Y:S05]  /*9c20*/  @!P0 NANOSLEEP.SYNCS 0x989680 ;  /* 0x009896800000895d */ /* 0x002fea0003900000 */
[----:B------:R-:W1:Y:S02]  /*9c30*/  @!P0 SYNCS.PHASECHK.TRANS64 P0, [R7+URZ], R4 ;  /* 0x00000004070085a7 */ /* 0x000e64000800007f */
[----:B-1----:R-:W-:Y:S05]  /*9c40*/  @!P0 BRA `(.L_x_175) ;  /* 0xfffffffc00f08947 */ /* 0x002fea000383ffff */
[----:B------:R-:W-:Y:S05]  /*9c50*/  BRA `(.L_x_240) ;  /* 0xffffffe800747947 */ /* 0x000fea000383ffff */
.L_x_176:
[----:B0-----:R0:W1:Y:S02]  /*9c60*/  SYNCS.PHASECHK.TRANS64.TRYWAIT P0, [R6+URZ], R5 ;  /* 0x00000005060075a7 */ /* 0x001064000800017f */
[----:B-1----:R-:W-:Y:S05]  /*9c70*/  @!P0 NANOSLEEP.SYNCS 0x989680 ;  /* 0x009896800000895d */ /* 0x002fea0003900000 */
[----:B------:R-:W1:Y:S02]  /*9c80*/  @!P0 SYNCS.PHASECHK.TRANS64 P0, [R6+URZ], R5 ;  /* 0x00000005060085a7 */ /* 0x000e64000800007f */
[----:B-1----:R-:W-:Y:S05]  /*9c90*/  @!P0 BRA `(.L_x_176) ;  /* 0xfffffffc00f08947 */ /* 0x002fea000383ffff */
[----:B------:R-:W-:Y:S05]  /*9ca0*/  BRA `(.L_x_241) ;  /* 0xffffffe800847947 */ /* 0x000fea000383ffff */
.L_x_177:
[----:B0-----:R0:W1:Y:S02]  /*9cb0*/  SYNCS.PHASECHK.TRANS64.TRYWAIT P0, [R7+URZ], R4 ;  /* 0x00000004070075a7 */ /* 0x001064000800017f */
[----:B-1----:R-:W-:Y:S05]  /*9cc0*/  @!P0 NANOSLEEP.SYNCS 0x989680 ;  /* 0x009896800000895d */ /* 0x002fea0003900000 */
[----:B------:R-:W1:Y:S02]  /*9cd0*/  @!P0 SYNCS.PHASECHK.TRANS64 P0, [R7+URZ], R4 ;  /* 0x00000004070085a7 */ /* 0x000e64000800007f */
[----:B-1----:R-:W-:Y:S05]  /*9ce0*/  @!P0 BRA `(.L_x_177) ;  /* 0xfffffffc00f08947 */ /* 0x002fea000383ffff */
[----:B------:R-:W-:Y:S05]  /*9cf0*/  BRA `(.L_x_242) ;  /* 0xffffffe800947947 */ /* 0x000fea000383ffff */
.L_x_178:
[----:B0-----:R0:W1:Y:S02]  /*9d00*/  SYNCS.PHASECHK.TRANS64.TRYWAIT P0, [R6+URZ], R5 ;  /* 0x00000005060075a7 */ /* 0x001064000800017f */
[----:B-1----:R-:W-:Y:S05]  /*9d10*/  @!P0 NANOSLEEP.SYNCS 0x989680 ;  /* 0x009896800000895d */ /* 0x002fea0003900000 */
[----:B------:R-:W1:Y:S02]  /*9d20*/  @!P0 SYNCS.PHASECHK.TRANS64 P0, [R6+URZ], R5 ;  /* 0x00000005060085a7 */ /* 0x000e64000800007f */
[----:B-1----:R-:W-:Y:S05]  /*9d30*/  @!P0 BRA `(.L_x_178) ;  /* 0xfffffffc00f08947 */ /* 0x002fea000383ffff */
[----:B------:R-:W-:Y:S05]  /*9d40*/  BRA `(.L_x_243) ;  /* 0xffffffe800a47947 */ /* 0x000fea000383ffff */
.L_x_179:
[----:B0-----:R0:W1:Y:S02]  /*9d50*/  SYNCS.PHASECHK.TRANS64.TRYWAIT P0, [R7+URZ], R4 ;  /* 0x00000004070075a7 */ /* 0x001064000800017f */
[----:B-1----:R-:W-:Y:S05]  /*9d60*/  @!P0 NANOSLEEP.SYNCS 0x989680 ;  /* 0x009896800000895d */ /* 0x002fea0003900000 */
[----:B------:R-:W1:Y:S02]  /*9d70*/  @!P0 SYNCS.PHASECHK.TRANS64 P0, [R7+URZ], R4 ;  /* 0x00000004070085a7 */ /* 0x000e64000800007f */
[----:B-1----:R-:W-:Y:S05]  /*9d80*/  @!P0 BRA `(.L_x_179) ;  /* 0xfffffffc00f08947 */ /* 0x002fea000383ffff */
[----:B------:R-:W-:Y:S05]  /*9d90*/  BRA `(.L_x_244) ;  /* 0xffffffe800b47947 */ /* 0x000fea000383ffff */
.L_x_180:
[----:B0-----:R0:W1:Y:S02]  /*9da0*/  SYNCS.PHASECHK.TRANS64.TRYWAIT P0, [R6+URZ], R5 ;  /* 0x00000005060075a7 */ /* 0x001064000800017f */
[----:B-1----:R-:W-:Y:S05]  /*9db0*/  @!P0 NANOSLEEP.SYNCS 0x989680 ;  /* 0x009896800000895d */ /* 0x002fea0003900000 */
[----:B------:R-:W1:Y:S02]  /*9dc0*/  @!P0 SYNCS.PHASECHK.TRANS64 P0, [R6+URZ], R5 ;  /* 0x00000005060085a7 */ /* 0x000e64000800007f */
[----:B-1----:R-:W-:Y:S05]  /*9dd0*/  @!P0 BRA `(.L_x_180) ;  /* 0xfffffffc00f08947 */ /* 0x002fea000383ffff */
[----:B------:R-:W-:Y:S05]  /*9de0*/  BRA `(.L_x_245) ;  /* 0xffffffe800c47947 */ /* 0x000fea000383ffff */
.L_x_181:
[----:B0-----:R0:W1:Y:S02]  /*9df0*/  SYNCS.PHASECHK.TRANS64.TRYWAIT P0, [R7+URZ], R4 ;  /* 0x00000004070075a7 */ /* 0x001064000800017f */
[----:B-1----:R-:W-:Y:S05]  /*9e00*/  @!P0 NANOSLEEP.SYNCS 0x989680 ;  /* 0x009896800000895d */ /* 0x002fea0003900000 */
[----:B------:R-:W1:Y:S02]  /*9e10*/  @!P0 SYNCS.PHASECHK.TRANS64 P0, [R7+URZ], R4 ;  /* 0x00000004070085a7 */ /* 0x000e64000800007f */
[----:B-1----:R-:W-:Y:S05]  /*9e20*/  @!P0 BRA `(.L_x_181) ;  /* 0xfffffffc00f08947 */ /* 0x002fea000383ffff */
[----:B------:R-:W-:Y:S05]  /*9e30*/  BRA `(.L_x_246) ;  /* 0xffffffe800d47947 */ /* 0x000fea000383ffff */
.L_x_182:
[----:B-1----:R1:W2:Y:S02]  /*9e40*/  SYNCS.PHASECHK.TRANS64.TRYWAIT P0, [R6+URZ], R5 ;  /* 0x00000005060075a7 */ /* 0x0022a4000800017f */
[----:B--2---:R-:W-:Y:S05]  /*9e50*/  @!P0 NANOSLEEP.SYNCS 0x989680 ;  /* 0x009896800000895d */ /* 0x004fea0003900000 */
[----:B------:R-:W2:Y:S02]  /*9e60*/  @!P0 SYNCS.PHASECHK.TRANS64 P0, [R6+URZ], R5 ;  /* 0x00000005060085a7 */ /* 0x000ea4000800007f */
[----:B--2---:R-:W-:Y:S05]  /*9e70*/  @!P0 BRA `(.L_x_182) ;  /* 0xfffffffc00f08947 */ /* 0x004fea000383ffff */
[----:B------:R-:W-:Y:S05]  /*9e80*/  BRA `(.L_x_247) ;  /* 0xffffffe800dc7947 */ /* 0x000fea000383ffff */
.L_x_248:
[----:B------:R-:W-:-:S00]  /*9e90*/  BRA `(.L_x_248) ;  /* 0xfffffffc00fc7947 */ /* 0x000fc0000383ffff */
[----:B------:R-:W-:-:S00]  /*9ea0*/  NOP ;  /* 0x0000000000007918 */ /* 0x000fc00000000000 */
        /* <DEDUP_REMOVED lines=13> */
.L_x_249:


//--------------------- .nv.shared._ZN7cutlass13device_kernelINS_4gemm6kernel13GemmUniversalIN4cute5tupleIJiiiiEEENS1_10collective13CollectiveMmaINS1_37MainloopSm90TmaGmmaWarpSpecializedFP8ILi56ENS5_IJNS4_1CILi2EEENSA_ILi1EEESC_EEENS1_32KernelTmaWarpSpecializedPingpongEEENS5_IJNSA_ILi64EEESG_NSA_ILi32EEEEEENS_12float_e5m2_tENS5_IJlSC_lEEESJ_SK_NS4_8TiledMMAINS4_8MMA_AtomIJNS4_4SM904GMMA30MMA_64x64x32_F32E5M2E5M2_SS_TNILNSO_7ScaleInE1ELSQ_1EEEEEENS4_6LayoutINS5_IJSC_SC_SC_EEENS5_IJNSA_ILi0EEESV_SV_EEEEENS5_IJNS4_10UnderscoreESY_SY_EEEEENS4_13SM90_TMA_LOADENS4_14ComposedLayoutINS4_7SwizzleILi1ELi4ELi3EEENS4_18smem_ptr_flag_bitsILi8EEENST_INS5_IJNSA_ILi8EEESH_EEENS5_IJSH_SC_EEEEEEEvNS4_8identityENS4_23SM90_TMA_LOAD_MULTICASTES1B_vS1C_EENS_8epilogue10collective6detail29Sm90TmaWarpSpecializedAdapterINS1G_15DefaultEpilogueISJ_SK_SK_NS1F_6thread17LinearCombinationISJ_Li1EffLNS1K_9ScaleType4KindE0ELNS_15FloatRoundStyleE2ESJ_EENS1_15EpilogueDefaultEEEEEvvEEEEvNT_6ParamsE --------------------------
	.section	.nv.shared._ZN7cutlass13device_kernelINS_4gemm6kernel13GemmUniversalIN4cute5tupleIJiiiiEEENS1_10collective13CollectiveMmaINS1_37MainloopSm90TmaGmmaWarpSpecializedFP8ILi56ENS5_IJNS4_1CILi2EEENSA_ILi1EEESC_EEENS1_32KernelTmaWarpSpecializedPingpongEEENS5_IJNSA_ILi64EEESG_NSA_ILi32EEEEEENS_12float_e5m2_tENS5_IJlSC_lEEESJ_SK_NS4_8TiledMMAINS4_8MMA_AtomIJNS4_4SM904GMMA30MMA_64x64x32_F32E5M2E5M2_SS_TNILNSO_7ScaleInE1ELSQ_1EEEEEENS4_6LayoutINS5_IJSC_SC_SC_EEENS5_IJNSA_ILi0EEESV_SV_EEEEENS5_IJNS4_10UnderscoreESY_SY_EEEEENS4_13SM90_TMA_LOADENS4_14ComposedLayoutINS4_7SwizzleILi1ELi4ELi3EEENS4_18smem_ptr_flag_bitsILi8EEENST_INS5_IJNSA_ILi8EEESH_EEENS5_IJSH_SC_EEEEEEEvNS4_8identityENS4_23SM90_TMA_LOAD_MULTICASTES1B_vS1C_EENS_8epilogue10collective6detail29Sm90TmaWarpSpecializedAdapterINS1G_15DefaultEpilogueISJ_SK_SK_NS1F_6thread17LinearCombinationISJ_Li1EffLNS1K_9ScaleType4KindE0ELNS_15FloatRoundStyleE2ESJ_EENS1_15EpilogueDefaultEEEEEvvEEEEvNT_6ParamsE,"aw",@nobits
	.sectionflags	@""
	.align	16
	.zero		1024


//--------------------- .nv.shared.reserved.0     --------------------------
	.section	.nv.shared.reserved.0,"aw",@nobits
	.weak		__nv_reservedSMEM_offset_0_alias
	.size		__nv_reservedSMEM_offset_0_alias, 0, 0
	.other		__nv_reservedSMEM_offset_0_alias,@"STO_CUDA_RESERVED_SHARED STV_DEFAULT"
__nv_reservedSMEM_offset_0_alias:
	.zero		0


//--------------------- .nv.global                --------------------------
	.section	.nv.global,"aw",@nobits
.nv.global:
	.type		_ZN39_INTERNAL_4a895a3b_4_k_cu_36d6534c_49374cute1_E,@object
	.size		_ZN39_INTERNAL_4a895a3b_4_k_cu_36d6534c_49374cute1_E,(_ZN39_INTERNAL_4a895a3b_4_k_cu_36d6534c_49374cuda3std3__45__cpo6cbeginE - _ZN39_INTERNAL_4a895a3b_4_k_cu_36d6534c_49374cute1_E)
_ZN39_INTERNAL_4a895a3b_4_k_cu_36d6534c_49374cute1_E:
	.zero		1
	.type		_ZN39_INTERNAL_4a895a3b_4_k_cu_36d6534c_49374cuda3std3__45__cpo6cbeginE,@object
	.size		_ZN39_INTERNAL_4a895a3b_4_k_cu_36d6534c_49374cuda3std3__45__cpo6cbeginE,(_ZN39_INTERNAL_4a895a3b_4_k_cu_36d6534c_49374cuda3std3__48in_placeE - _ZN39_INTERNAL_4a895a3b_4_k_cu_36d6534c_49374cuda3std3__45__cpo6cbeginE)
_ZN39_INTERNAL_4a895a3b_4_k_cu_36d6534c_49374cuda3std3__45__cpo6cbeginE:
	.zero		1
	.type		_ZN39_INTERNAL_4a895a3b_4_k_cu_36d6534c_49374cuda3std3__48in_placeE,@object
	.size		_ZN39_INTERNAL_4a895a3b_4_k_cu_36d6534c_49374cuda3std3__48in_placeE,(_ZN39_INTERNAL_4a895a3b_4_k_cu_36d6534c_49374cuda3std6ranges3__45__cpo9iter_moveE - _ZN39_INTERNAL_4a895a3b_4_k_cu_36d6534c_49374cuda3std3__48in_placeE)
_ZN39_INTERNAL_4a895a3b_4_k_cu_36d6534c_49374cuda3std3__48in_placeE:
	.zero		1
	.type		_ZN39_INTERNAL_4a895a3b_4_k_cu_36d6534c_49374cuda3std6ranges3__45__cpo9iter_moveE,@object
	.size		_ZN39_INTERNAL_4a895a3b_4_k_cu_36d6534c_49374cuda3std6ranges3__45__cpo9iter_moveE,(_ZN39_INTERNAL_4a895a3b_4_k_cu_36d6534c_49374cuda3std3__45__cpo5beginE - _ZN39_INTERNAL_4a895a3b_4_k_cu_36d6534c_49374cuda3std6ranges3__45__cpo9iter_moveE)
_ZN39_INTERNAL_4a895a3b_4_k_cu_36d6534c_49374cuda3std6ranges3__45__cpo9iter_moveE:
	.zero		1
	.type		_ZN39_INTERNAL_4a895a3b_4_k_cu_36d6534c_49374cuda3std3__45__cpo5beginE,@object
	.size		_ZN39_INTERNAL_4a895a3b_4_k_cu_36d6534c_49374cuda3std3__45__cpo5beginE,(_ZN39_INTERNAL_4a895a3b_4_k_cu_36d6534c_49374cuda3std3__441_GLOBAL__N__4a895a3b_4_k_cu_36d6534c_49376ignoreE - _ZN39_INTERNAL_4a895a3b_4_k_cu_36d6534c_49374cuda3std3__45__cpo5beginE)
_ZN39_INTERNAL_4a895a3b_4_k_cu_36d6534c_49374cuda3std3__45__cpo5beginE:
	.zero		1
	.type		_ZN39_INTERNAL_4a895a3b_4_k_cu_36d6534c_49374cuda3std3__441_GLOBAL__N__4a895a3b_4_k_cu_36d6534c_49376ignoreE,@object
	.size		_ZN39_INTERNAL_4a895a3b_4_k_cu_36d6534c_49374cuda3std3__441_GLOBAL__N__4a895a3b_4_k_cu_36d6534c_49376ignoreE,(_ZN39_INTERNAL_4a895a3b_4_k_cu_36d6534c_49374cute7productE - _ZN39_INTERNAL_4a895a3b_4_k_cu_36d6534c_49374cuda3std3__441_GLOBAL__N__4a895a3b_4_k_cu_36d6534c_49376ignoreE)
_ZN39_INTERNAL_4a895a3b_4_k_cu_36d6534c_49374cuda3std3__441_GLOBAL__N__4a895a3b_4_k_cu_36d6534c_49376ignoreE:
	.zero		1
	.type		_ZN39_INTERNAL_4a895a3b_4_k_cu_36d6534c_49374cute7productE,@object
	.size		_ZN39_INTERNAL_4a895a3b_4_k_cu_36d6534c_49374cute7productE,(_ZN39_INTERNAL_4a895a3b_4_k_cu_36d6534c_49374cuda3std3__45__cpo3endE - _ZN39_INTERNAL_4a895a3b_4_k_cu_36d6534c_49374cute7productE)
_ZN39_INTERNAL_4a895a3b_4_k_cu_36d6534c_49374cute7productE:
	.zero		1
	.type		_ZN39_INTERNAL_4a895a3b_4_k_cu_36d6534c_49374cuda3std3__45__cpo3endE,@object
	.size		_ZN39_INTERNAL_4a895a3b_4_k_cu_36d6534c_49374cuda3std3__45__cpo3endE,(_ZN39_INTERNAL_4a895a3b_4_k_cu_36d6534c_49374cuda3std3__419piecewise_constructE - _ZN39_INTERNAL_4a895a3b_4_k_cu_36d6534c_49374cuda3std3__45__cpo3endE)
_ZN39_INTERNAL_4a895a3b_4_k_cu_36d6534c_49374cuda3std3__45__cpo3endE:
	.zero		1
	.type		_ZN39_INTERNAL_4a895a3b_4_k_cu_36d6534c_49374cuda3std3__419piecewise_constructE,@object
	.size		_ZN39_INTERNAL_4a895a3b_4_k_cu_36d6534c_49374cuda3std3__419piecewise_constructE,(_ZN39_INTERNAL_4a895a3b_4_k_cu_36d6534c_49374cuda3std3__45__cpo4cendE - _ZN39_INTERNAL_4a895a3b_4_k_cu_36d6534c_49374cuda3std3__419piecewise_constructE)
_ZN39_INTERNAL_4a895a3b_4_k_cu_36d6534c_49374cuda3std3__419piecewise_constructE:
	.zero		1
	.type		_ZN39_INTERNAL_4a895a3b_4_k_cu_36d6534c_49374cuda3std3__45__cpo4cendE,@object
	.size		_ZN39_INTERNAL_4a895a3b_4_k_cu_36d6534c_49374cuda3std3__45__cpo4cendE,(_ZN39_INTERNAL_4a895a3b_4_k_cu_36d6534c_49374cuda3std6ranges3__45__cpo4swapE - _ZN39_INTERNAL_4a895a3b_4_k_cu_36d6534c_49374cuda3std3__45__cpo4cendE)
_ZN39_INTERNAL_4a895a3b_4_k_cu_36d6534c_49374cuda3std3__45__cpo4cendE:
	.zero		1
	.type		_ZN39_INTERNAL_4a895a3b_4_k_cu_36d6534c_49374cuda3std6ranges3__45__cpo4swapE,@object
	.size		_ZN39_INTERNAL_4a895a3b_4_k_cu_36d6534c_49374cuda3std6ranges3__45__cpo4swapE,(.L_7 - _ZN39_INTERNAL_4a895a3b_4_k_cu_36d6534c_49374cuda3std6ranges3__45__cpo4swapE)
_ZN39_INTERNAL_4a895a3b_4_k_cu_36d6534c_49374cuda3std6ranges3__45__cpo4swapE:
	.zero		1
.L_7:


//--------------------- .nv.constant0._ZN7cutlass13device_kernelINS_4gemm6kernel13GemmUniversalIN4cute5tupleIJiiiiEEENS1_10collective13CollectiveMmaINS1_37MainloopSm90TmaGmmaWarpSpecializedFP8ILi56ENS5_IJNS4_1CILi2EEENSA_ILi1EEESC_EEENS1_32KernelTmaWarpSpecializedPingpongEEENS5_IJNSA_ILi64EEESG_NSA_ILi32EEEEEENS_12float_e5m2_tENS5_IJlSC_lEEESJ_SK_NS4_8TiledMMAINS4_8MMA_AtomIJNS4_4SM904GMMA30MMA_64x64x32_F32E5M2E5M2_SS_TNILNSO_7ScaleInE1ELSQ_1EEEEEENS4_6LayoutINS5_IJSC_SC_SC_EEENS5_IJNSA_ILi0EEESV_SV_EEEEENS5_IJNS4_10UnderscoreESY_SY_EEEEENS4_13SM90_TMA_LOADENS4_14ComposedLayoutINS4_7SwizzleILi1ELi4ELi3EEENS4_18smem_ptr_flag_bitsILi8EEENST_INS5_IJNSA_ILi8EEESH_EEENS5_IJSH_SC_EEEEEEEvNS4_8identityENS4_23SM90_TMA_LOAD_MULTICASTES1B_vS1C_EENS_8epilogue10collective6detail29Sm90TmaWarpSpecializedAdapterINS1G_15DefaultEpilogueISJ_SK_SK_NS1F_6thread17LinearCombinationISJ_Li1EffLNS1K_9ScaleType4KindE0ELNS_15FloatRoundStyleE2ESJ_EENS1_15EpilogueDefaultEEEEEvvEEEEvNT_6ParamsE --------------------------
	.section	.nv.constant0._ZN7cutlass13device_kernelINS_4gemm6kernel13GemmUniversalIN4cute5tupleIJiiiiEEENS1_10collective13CollectiveMmaINS1_37MainloopSm90TmaGmmaWarpSpecializedFP8ILi56ENS5_IJNS4_1CILi2EEENSA_ILi1EEESC_EEENS1_32KernelTmaWarpSpecializedPingpongEEENS5_IJNSA_ILi64EEESG_NSA_ILi32EEEEEENS_12float_e5m2_tENS5_IJlSC_lEEESJ_SK_NS4_8TiledMMAINS4_8MMA_AtomIJNS4_4SM904GMMA30MMA_64x64x32_F32E5M2E5M2_SS_TNILNSO_7ScaleInE1ELSQ_1EEEEEENS4_6LayoutINS5_IJSC_SC_SC_EEENS5_IJNSA_ILi0EEESV_SV_EEEEENS5_IJNS4_10UnderscoreESY_SY_EEEEENS4_13SM90_TMA_LOADENS4_14ComposedLayoutINS4_7SwizzleILi1ELi4ELi3EEENS4_18smem_ptr_flag_bitsILi8EEENST_INS5_IJNSA_ILi8EEESH_EEENS5_IJSH_SC_EEEEEEEvNS4_8identityENS4_23SM90_TMA_LOAD_MULTICASTES1B_vS1C_EENS_8epilogue10collective6detail29Sm90TmaWarpSpecializedAdapterINS1G_15DefaultEpilogueISJ_SK_SK_NS1F_6thread17LinearCombinationISJ_Li1EffLNS1K_9ScaleType4KindE0ELNS_15FloatRoundStyleE2ESJ_EENS1_15EpilogueDefaultEEEEEvvEEEEvNT_6ParamsE,"a",@progbits
	.sectionflags	@""
	.align	4
.nv.constant0._ZN7cutlass13device_kernelINS_4gemm6kernel13GemmUniversalIN4cute5tupleIJiiiiEEENS1_10collective13CollectiveMmaINS1_37MainloopSm90TmaGmmaWarpSpecializedFP8ILi56ENS5_IJNS4_1CILi2EEENSA_ILi1EEESC_EEENS1_32KernelTmaWarpSpecializedPingpongEEENS5_IJNSA_ILi64EEESG_NSA_ILi32EEEEEENS_12float_e5m2_tENS5_IJlSC_lEEESJ_SK_NS4_8TiledMMAINS4_8MMA_AtomIJNS4_4SM904GMMA30MMA_64x64x32_F32E5M2E5M2_SS_TNILNSO_7ScaleInE1ELSQ_1EEEEEENS4_6LayoutINS5_IJSC_SC_SC_EEENS5_IJNSA_ILi0EEESV_SV_EEEEENS5_IJNS4_10UnderscoreESY_SY_EEEEENS4_13SM90_TMA_LOADENS4_14ComposedLayoutINS4_7SwizzleILi1ELi4ELi3EEENS4_18smem_ptr_flag_bitsILi8EEENST_INS5_IJNSA_ILi8EEESH_EEENS5_IJSH_SC_EEEEEEEvNS4_8identityENS4_23SM90_TMA_LOAD_MULTICASTES1B_vS1C_EENS_8epilogue10collective6detail29Sm90TmaWarpSpecializedAdapterINS1G_15DefaultEpilogueISJ_SK_SK_NS1F_6thread17LinearCombinationISJ_Li1EffLNS1K_9ScaleType4KindE0ELNS_15FloatRoundStyleE2ESJ_EENS1_15EpilogueDefaultEEEEEvvEEEEvNT_6ParamsE:
	.zero		1664


//--------------------- SYMBOLS --------------------------

	.type		.nv.reservedSmem.offset0,@object
	.size		.nv.reservedSmem.offset0,0x4
